	.target	sm_90a

	.elftype	@"ET_EXEC"


//--------------------- .note.nv.tkinfo           --------------------------
	.section	.note.nv.tkinfo,"",@"SHT_NOTE"
	.sectionflags	@"SHF_NOTE_NV_TKINFO"
	.tkinfo
        /*0018*/ 	.word	0x00000002
        /*0030*/ 	.string	""
        /*0030*/ 	.string	"ptxas"
        /*0030*/ 	.string	"Cuda compilation tools, release 13.0, V13.0.88"
        /*0030*/ 	.string	"Build cuda_13.0.r13.0/compiler.36424714_0"
        /*0030*/ 	.string	"-arch sm_90a -m 64 "



//--------------------- .note.nv.cuinfo           --------------------------
	.section	.note.nv.cuinfo,"",@"SHT_NOTE"
	.sectionflags	@"SHF_NOTE_NV_CUINFO"
        /*0018*/ 	.short	0x0002
        /*001a*/ 	.short	0x005a
        /*001c*/ 	.short	0x0082
	.zero		2


//--------------------- .nv.info                  --------------------------
	.section	.nv.info,"",@"SHT_CUDA_INFO"
	.align	4


	//----- nvinfo : EIATTR_REGCOUNT
	.align		4
        /*0000*/ 	.byte	0x04, 0x2f
        /*0002*/ 	.short	(.L_12 - .L_11)
	.align		4
.L_11:
        /*0004*/ 	.word	index@(_ZN7cutlass13device_kernelINS_4conv6kernel13ConvUniversalINS1_16ConvProblemShapeILNS1_8OperatorE1ELi2EEENS1_10collective14CollectiveConvINS1_46MainloopSm90TmaGmmaWarpSpecializedImplicitGemmILS5_1ELi9ELi2EN4cute5tupleIJNSA_1CILi1EEESD_SD_EEENS1_36KernelImplicitTmaWarpSpecializedSm90ELi1EEENSB_IJNSC_ILi64EEENSC_ILi128EEENSB_IJSH_EEEEEENS_10bfloat16_tESL_NSA_8TiledMMAINSA_8MMA_AtomIJNSA_4SM904GMMA28MMA_64x128x16_F32BF16BF16_SSILNSP_5MajorE0ELSR_1ELNSP_7ScaleInE1ELSS_1EEEEEENSA_6LayoutISE_NSB_IJNSC_ILi0EEESW_SW_EEEEENSB_IJNSA_10UnderscoreESZ_SZ_EEEEENS7_6detail26Sm90ImplicitGemmTileTraitsINSA_20SM90_TMA_LOAD_IM2COLENSA_14ComposedLayoutINSA_7SwizzleILi3ELi4ELi3EEENSA_18smem_ptr_flag_bitsILi16EEENSV_INSB_IJNSB_IJNSC_ILi8EEES1A_EEENSB_IJSH_SD_EEENSB_IJSD_NSC_ILi9EEEEEEEEENSB_IJNSB_IJSH_NSC_ILi512EEEEEENSB_IJSD_SW_EEENSB_IJSW_NSC_ILi4096EEEEEEEEEEEEEvEENS13_INSA_13SM90_TMA_LOADENS15_IS17_S19_NSV_INSB_IJNSB_IJSH_NSC_ILi2EEEEEES1B_S1E_EEENSB_IJNSB_IJSD_S1J_EEES1H_NSB_IJSW_NSC_ILi8192EEEEEEEEEEEEEvEEEENS_8epilogue10collective6detail29Sm90TmaWarpSpecializedAdapterINS22_15DefaultEpilogueISL_NSB_IJNSB_IJlllEEESD_SW_EEES27_NS21_6thread17LinearCombinationISL_Li1EffLNS28_9ScaleType4KindE0ELNS_15FloatRoundStyleE2ESL_EENS_4gemm15EpilogueDefaultEEEEEvvEEEEvNT_6ParamsE)
        /*0008*/ 	.word	0x0000005a


	//----- nvinfo : EIATTR_FRAME_SIZE
	.align		4
.L_12:
        /*000c*/ 	.byte	0x04, 0x11
        /*000e*/ 	.short	(.L_14 - .L_13)
	.align		4
.L_13:
        /*0010*/ 	.word	index@(_ZN7cutlass13device_kernelINS_4conv6kernel13ConvUniversalINS1_16ConvProblemShapeILNS1_8OperatorE1ELi2EEENS1_10collective14CollectiveConvINS1_46MainloopSm90TmaGmmaWarpSpecializedImplicitGemmILS5_1ELi9ELi2EN4cute5tupleIJNSA_1CILi1EEESD_SD_EEENS1_36KernelImplicitTmaWarpSpecializedSm90ELi1EEENSB_IJNSC_ILi64EEENSC_ILi128EEENSB_IJSH_EEEEEENS_10bfloat16_tESL_NSA_8TiledMMAINSA_8MMA_AtomIJNSA_4SM904GMMA28MMA_64x128x16_F32BF16BF16_SSILNSP_5MajorE0ELSR_1ELNSP_7ScaleInE1ELSS_1EEEEEENSA_6LayoutISE_NSB_IJNSC_ILi0EEESW_SW_EEEEENSB_IJNSA_10UnderscoreESZ_SZ_EEEEENS7_6detail26Sm90ImplicitGemmTileTraitsINSA_20SM90_TMA_LOAD_IM2COLENSA_14ComposedLayoutINSA_7SwizzleILi3ELi4ELi3EEENSA_18smem_ptr_flag_bitsILi16EEENSV_INSB_IJNSB_IJNSC_ILi8EEES1A_EEENSB_IJSH_SD_EEENSB_IJSD_NSC_ILi9EEEEEEEEENSB_IJNSB_IJSH_NSC_ILi512EEEEEENSB_IJSD_SW_EEENSB_IJSW_NSC_ILi4096EEEEEEEEEEEEEvEENS13_INSA_13SM90_TMA_LOADENS15_IS17_S19_NSV_INSB_IJNSB_IJSH_NSC_ILi2EEEEEES1B_S1E_EEENSB_IJNSB_IJSD_S1J_EEES1H_NSB_IJSW_NSC_ILi8192EEEEEEEEEEEEEvEEEENS_8epilogue10collective6detail29Sm90TmaWarpSpecializedAdapterINS22_15DefaultEpilogueISL_NSB_IJNSB_IJlllEEESD_SW_EEES27_NS21_6thread17LinearCombinationISL_Li1EffLNS28_9ScaleType4KindE0ELNS_15FloatRoundStyleE2ESL_EENS_4gemm15EpilogueDefaultEEEEEvvEEEEvNT_6ParamsE)
        /*0014*/ 	.word	0x00000000


	//----- nvinfo : EIATTR_MIN_STACK_SIZE
	.align		4
.L_14:
        /*0018*/ 	.byte	0x04, 0x12
        /*001a*/ 	.short	(.L_16 - .L_15)
	.align		4
.L_15:
        /*001c*/ 	.word	index@(_ZN7cutlass13device_kernelINS_4conv6kernel13ConvUniversalINS1_16ConvProblemShapeILNS1_8OperatorE1ELi2EEENS1_10collective14CollectiveConvINS1_46MainloopSm90TmaGmmaWarpSpecializedImplicitGemmILS5_1ELi9ELi2EN4cute5tupleIJNSA_1CILi1EEESD_SD_EEENS1_36KernelImplicitTmaWarpSpecializedSm90ELi1EEENSB_IJNSC_ILi64EEENSC_ILi128EEENSB_IJSH_EEEEEENS_10bfloat16_tESL_NSA_8TiledMMAINSA_8MMA_AtomIJNSA_4SM904GMMA28MMA_64x128x16_F32BF16BF16_SSILNSP_5MajorE0ELSR_1ELNSP_7ScaleInE1ELSS_1EEEEEENSA_6LayoutISE_NSB_IJNSC_ILi0EEESW_SW_EEEEENSB_IJNSA_10UnderscoreESZ_SZ_EEEEENS7_6detail26Sm90ImplicitGemmTileTraitsINSA_20SM90_TMA_LOAD_IM2COLENSA_14ComposedLayoutINSA_7SwizzleILi3ELi4ELi3EEENSA_18smem_ptr_flag_bitsILi16EEENSV_INSB_IJNSB_IJNSC_ILi8EEES1A_EEENSB_IJSH_SD_EEENSB_IJSD_NSC_ILi9EEEEEEEEENSB_IJNSB_IJSH_NSC_ILi512EEEEEENSB_IJSD_SW_EEENSB_IJSW_NSC_ILi4096EEEEEEEEEEEEEvEENS13_INSA_13SM90_TMA_LOADENS15_IS17_S19_NSV_INSB_IJNSB_IJSH_NSC_ILi2EEEEEES1B_S1E_EEENSB_IJNSB_IJSD_S1J_EEES1H_NSB_IJSW_NSC_ILi8192EEEEEEEEEEEEEvEEEENS_8epilogue10collective6detail29Sm90TmaWarpSpecializedAdapterINS22_15DefaultEpilogueISL_NSB_IJNSB_IJlllEEESD_SW_EEES27_NS21_6thread17LinearCombinationISL_Li1EffLNS28_9ScaleType4KindE0ELNS_15FloatRoundStyleE2ESL_EENS_4gemm15EpilogueDefaultEEEEEvvEEEEvNT_6ParamsE)
        /*0020*/ 	.word	0x00000000
.L_16:


//--------------------- .nv.compat                --------------------------
	.section	.nv.compat,"",@"SHT_CUDA_COMPAT_INFO"
	.align	4
        /*0000*/ 	.byte	0x02, 0x09, 0x01, 0x00, 0x02, 0x02, 0x04, 0x00, 0x02, 0x05, 0x05, 0x00, 0x03, 0x07, 0x01, 0x01
        /*0010*/ 	.byte	0x02, 0x03, 0x01, 0x00, 0x02, 0x06, 0x01, 0x00, 0x04, 0x0b, 0x08, 0x00, 0x00, 0x00, 0x00, 0x00
        /*0020*/ 	.byte	0x00, 0x00, 0x00, 0x00


//--------------------- .nv.info._ZN7cutlass13device_kernelINS_4conv6kernel13ConvUniversalINS1_16ConvProblemShapeILNS1_8OperatorE1ELi2EEENS1_10collective14CollectiveConvINS1_46MainloopSm90TmaGmmaWarpSpecializedImplicitGemmILS5_1ELi9ELi2EN4cute5tupleIJNSA_1CILi1EEESD_SD_EEENS1_36KernelImplicitTmaWarpSpecializedSm90ELi1EEENSB_IJNSC_ILi64EEENSC_ILi128EEENSB_IJSH_EEEEEENS_10bfloat16_tESL_NSA_8TiledMMAINSA_8MMA_AtomIJNSA_4SM904GMMA28MMA_64x128x16_F32BF16BF16_SSILNSP_5MajorE0ELSR_1ELNSP_7ScaleInE1ELSS_1EEEEEENSA_6LayoutISE_NSB_IJNSC_ILi0EEESW_SW_EEEEENSB_IJNSA_10UnderscoreESZ_SZ_EEEEENS7_6detail26Sm90ImplicitGemmTileTraitsINSA_20SM90_TMA_LOAD_IM2COLENSA_14ComposedLayoutINSA_7SwizzleILi3ELi4ELi3EEENSA_18smem_ptr_flag_bitsILi16EEENSV_INSB_IJNSB_IJNSC_ILi8EEES1A_EEENSB_IJSH_SD_EEENSB_IJSD_NSC_ILi9EEEEEEEEENSB_IJNSB_IJSH_NSC_ILi512EEEEEENSB_IJSD_SW_EEENSB_IJSW_NSC_ILi4096EEEEEEEEEEEEEvEENS13_INSA_13SM90_TMA_LOADENS15_IS17_S19_NSV_INSB_IJNSB_IJSH_NSC_ILi2EEEEEES1B_S1E_EEENSB_IJNSB_IJSD_S1J_EEES1H_NSB_IJSW_NSC_ILi8192EEEEEEEEEEEEEvEEEENS_8epilogue10collective6detail29Sm90TmaWarpSpecializedAdapterINS22_15DefaultEpilogueISL_NSB_IJNSB_IJlllEEESD_SW_EEES27_NS21_6thread17LinearCombinationISL_Li1EffLNS28_9ScaleType4KindE0ELNS_15FloatRoundStyleE2ESL_EENS_4gemm15EpilogueDefaultEEEEEvvEEEEvNT_6ParamsE --------------------------
	.section	.nv.info._ZN7cutlass13device_kernelINS_4conv6kernel13ConvUniversalINS1_16ConvProblemShapeILNS1_8OperatorE1ELi2EEENS1_10collective14CollectiveConvINS1_46MainloopSm90TmaGmmaWarpSpecializedImplicitGemmILS5_1ELi9ELi2EN4cute5tupleIJNSA_1CILi1EEESD_SD_EEENS1_36KernelImplicitTmaWarpSpecializedSm90ELi1EEENSB_IJNSC_ILi64EEENSC_ILi128EEENSB_IJSH_EEEEEENS_10bfloat16_tESL_NSA_8TiledMMAINSA_8MMA_AtomIJNSA_4SM904GMMA28MMA_64x128x16_F32BF16BF16_SSILNSP_5MajorE0ELSR_1ELNSP_7ScaleInE1ELSS_1EEEEEENSA_6LayoutISE_NSB_IJNSC_ILi0EEESW_SW_EEEEENSB_IJNSA_10UnderscoreESZ_SZ_EEEEENS7_6detail26Sm90ImplicitGemmTileTraitsINSA_20SM90_TMA_LOAD_IM2COLENSA_14ComposedLayoutINSA_7SwizzleILi3ELi4ELi3EEENSA_18smem_ptr_flag_bitsILi16EEENSV_INSB_IJNSB_IJNSC_ILi8EEES1A_EEENSB_IJSH_SD_EEENSB_IJSD_NSC_ILi9EEEEEEEEENSB_IJNSB_IJSH_NSC_ILi512EEEEEENSB_IJSD_SW_EEENSB_IJSW_NSC_ILi4096EEEEEEEEEEEEEvEENS13_INSA_13SM90_TMA_LOADENS15_IS17_S19_NSV_INSB_IJNSB_IJSH_NSC_ILi2EEEEEES1B_S1E_EEENSB_IJNSB_IJSD_S1J_EEES1H_NSB_IJSW_NSC_ILi8192EEEEEEEEEEEEEvEEEENS_8epilogue10collective6detail29Sm90TmaWarpSpecializedAdapterINS22_15DefaultEpilogueISL_NSB_IJNSB_IJlllEEESD_SW_EEES27_NS21_6thread17LinearCombinationISL_Li1EffLNS28_9ScaleType4KindE0ELNS_15FloatRoundStyleE2ESL_EENS_4gemm15EpilogueDefaultEEEEEvvEEEEvNT_6ParamsE,"",@"SHT_CUDA_INFO"
	.sectionflags	@""
	.align	4


	//----- nvinfo : EIATTR_CUDA_API_VERSION
	.align		4
        /*0000*/ 	.byte	0x04, 0x37
        /*0002*/ 	.short	(.L_18 - .L_17)
.L_17:
        /*0004*/ 	.word	0x00000082


	//----- nvinfo : EIATTR_KPARAM_INFO
	.align		4
.L_18:
        /*0008*/ 	.byte	0x04, 0x17
        /*000a*/ 	.short	(.L_20 - .L_19)
.L_19:
        /*000c*/ 	.word	0x00000000
        /*0010*/ 	.short	0x0000
        /*0012*/ 	.short	0x0070
        /*0014*/ 	.byte	0x00, 0xf0, 0x01, 0x0e


	//----- nvinfo : EIATTR_SPARSE_MMA_MASK
	.align		4
.L_20:
        /*0018*/ 	.byte	0x03, 0x50
        /*001a*/ 	.short	0x0000


	//----- nvinfo : EIATTR_MAXREG_COUNT
	.align		4
        /*001c*/ 	.byte	0x03, 0x1b
        /*001e*/ 	.short	0x00ff


	//----- nvinfo : EIATTR_NUM_BARRIERS
	.align		4
        /*0020*/ 	.byte	0x02, 0x4c
        /*0022*/ 	.byte	0x01
	.zero		1


	//----- nvinfo : EIATTR_MERCURY_ISA_VERSION
	.align		4
        /*0024*/ 	.byte	0x03, 0x5f
        /*0026*/ 	.short	0x0101


	//----- nvinfo : EIATTR_COOP_GROUP_MASK_REGIDS
	.align		4
        /*0028*/ 	.byte	0x04, 0x29
        /*002a*/ 	.short	(.L_22 - .L_21)


	//   ....[0]....
.L_21:
        /*002c*/ 	.word	0xffffffff


	//   ....[1]....
        /*0030*/ 	.word	0xffffffff


	//   ....[2]....
        /*0034*/ 	.word	0xffffffff


	//----- nvinfo : EIATTR_COOP_GROUP_INSTR_OFFSETS
	.align		4
.L_22:
        /*0038*/ 	.byte	0x04, 0x28
        /*003a*/ 	.short	(.L_24 - .L_23)


	//   ....[0]....
.L_23:
        /*003c*/ 	.word	0x00000060


	//   ....[1]....
        /*0040*/ 	.word	0x00000070


	//   ....[2]....
        /*0044*/ 	.word	0x00000130


	//----- nvinfo : EIATTR_MBARRIER_INSTR_OFFSETS
	.align		4
.L_24:
        /*0048*/ 	.byte	0x04, 0x39
        /*004a*/ 	.short	(.L_26 - .L_25)


	//   ....[0]....
.L_25:
        /*004c*/ 	.word	0x00000270
        /*0050*/ 	.word	0x000000ff
        /*0054*/ 	.word	0x00036000
        /*0058*/ 	.short	0x0100
        /*005a*/ 	.byte	0x08
	.zero		1


	//   ....[1]....
        /*005c*/ 	.word	0x00000280
        /*0060*/ 	.word	0x000000ff
        /*0064*/ 	.word	0x00036048
        /*0068*/ 	.short	0x0100
        /*006a*/ 	.byte	0x08
	.zero		1


	//   ....[2]....
        /*006c*/ 	.word	0x00000290
        /*0070*/ 	.word	0x000000ff
        /*0074*/ 	.word	0x00036008
        /*0078*/ 	.short	0x0100
        /*007a*/ 	.byte	0x08
	.zero		1


	//   ....[3]....
        /*007c*/ 	.word	0x000002a0
        /*0080*/ 	.word	0x000000ff
        /*0084*/ 	.word	0x00036050
        /*0088*/ 	.short	0x0100
        /*008a*/ 	.byte	0x08
	.zero		1


	//   ....[4]....
        /*008c*/ 	.word	0x000002b0
        /*0090*/ 	.word	0x000000ff
        /*0094*/ 	.word	0x00036010
        /*0098*/ 	.short	0x0100
        /*009a*/ 	.byte	0x08
	.zero		1


	//   ....[5]....
        /*009c*/ 	.word	0x000002c0
        /*00a0*/ 	.word	0x000000ff
        /*00a4*/ 	.word	0x00036058
        /*00a8*/ 	.short	0x0100
        /*00aa*/ 	.byte	0x08
	.zero		1


	//   ....[6]....
        /*00ac*/ 	.word	0x000002d0
        /*00b0*/ 	.word	0x000000ff
        /*00b4*/ 	.word	0x00036018
        /*00b8*/ 	.short	0x0100
        /*00ba*/ 	.byte	0x08
	.zero		1


	//   ....[7]....
        /*00bc*/ 	.word	0x000002e0
        /*00c0*/ 	.word	0x000000ff
        /*00c4*/ 	.word	0x00036060
        /*00c8*/ 	.short	0x0100
        /*00ca*/ 	.byte	0x08
	.zero		1


	//   ....[8]....
        /*00cc*/ 	.word	0x000002f0
        /*00d0*/ 	.word	0x000000ff
        /*00d4*/ 	.word	0x00036020
        /*00d8*/ 	.short	0x0100
        /*00da*/ 	.byte	0x08
	.zero		1


	//   ....[9]....
        /*00dc*/ 	.word	0x00000300
        /*00e0*/ 	.word	0x000000ff
        /*00e4*/ 	.word	0x00036068
        /*00e8*/ 	.short	0x0100
        /*00ea*/ 	.byte	0x08
	.zero		1


	//   ....[10]....
        /*00ec*/ 	.word	0x00000310
        /*00f0*/ 	.word	0x000000ff
        /*00f4*/ 	.word	0x00036028
        /*00f8*/ 	.short	0x0100
        /*00fa*/ 	.byte	0x08
	.zero		1


	//   ....[11]....
        /*00fc*/ 	.word	0x00000320
        /*0100*/ 	.word	0x000000ff
        /*0104*/ 	.word	0x00036070
        /*0108*/ 	.short	0x0100
        /*010a*/ 	.byte	0x08
	.zero		1


	//   ....[12]....
        /*010c*/ 	.word	0x00000330
        /*0110*/ 	.word	0x000000ff
        /*0114*/ 	.word	0x00036030
        /*0118*/ 	.short	0x0100
        /*011a*/ 	.byte	0x08
	.zero		1


	//   ....[13]....
        /*011c*/ 	.word	0x00000340
        /*0120*/ 	.word	0x000000ff
        /*0124*/ 	.word	0x00036078
        /*0128*/ 	.short	0x0100
        /*012a*/ 	.byte	0x08
	.zero		1


	//   ....[14]....
        /*012c*/ 	.word	0x00000350
        /*0130*/ 	.word	0x000000ff
        /*0134*/ 	.word	0x00036038
        /*0138*/ 	.short	0x0100
        /*013a*/ 	.byte	0x08
	.zero		1


	//   ....[15]....
        /*013c*/ 	.word	0x00000360
        /*0140*/ 	.word	0x000000ff
        /*0144*/ 	.word	0x00036080
        /*0148*/ 	.short	0x0100
        /*014a*/ 	.byte	0x08
	.zero		1


	//   ....[16]....
        /*014c*/ 	.word	0x00000370
        /*0150*/ 	.word	0x000000ff
        /*0154*/ 	.word	0x00036040
        /*0158*/ 	.short	0x0100
        /*015a*/ 	.byte	0x08
	.zero		1


	//   ....[17]....
        /*015c*/ 	.word	0x00000380
        /*0160*/ 	.word	0x000000ff
        /*0164*/ 	.word	0x00036088
        /*0168*/ 	.short	0x0100
        /*016a*/ 	.byte	0x08
	.zero		1


	//   ....[18]....
        /*016c*/ 	.word	0x00000a50
        /*0170*/ 	.word	0x00000006
        /*0174*/ 	.word	0x00036000
        /*0178*/ 	.short	0x010a
        /*017a*/ 	.byte	0x3f
	.zero		1


	//   ....[19]....
        /*017c*/ 	.word	0x00000df0
        /*0180*/ 	.word	0x00000008
        /*0184*/ 	.word	0x00036000
        /*0188*/ 	.short	0x010a
        /*018a*/ 	.byte	0x3f
	.zero		1


	//   ....[20]....
        /*018c*/ 	.word	0x00001010
        /*0190*/ 	.word	0x000000ff
        /*0194*/ 	.word	0x00000000
        /*0198*/ 	.short	0x0101
        /*019a*/ 	.byte	0x06
	.zero		1


	//   ....[21]....
        /*019c*/ 	.word	0x00001210
        /*01a0*/ 	.word	0x00000006
        /*01a4*/ 	.word	0x00000000
        /*01a8*/ 	.short	0x0101
        /*01aa*/ 	.byte	0x3f
	.zero		1


	//   ....[22]....
        /*01ac*/ 	.word	0x00005da0
        /*01b0*/ 	.word	0x00000012
        /*01b4*/ 	.word	0x00036048
        /*01b8*/ 	.short	0x010a
        /*01ba*/ 	.byte	0x3f
	.zero		1


	//   ....[23]....
        /*01bc*/ 	.word	0x000064c0
        /*01c0*/ 	.word	0x00000002
        /*01c4*/ 	.word	0x00000000
        /*01c8*/ 	.short	0x010a
        /*01ca*/ 	.byte	0x3f
	.zero		1


	//   ....[24]....
        /*01cc*/ 	.word	0x00006570
        /*01d0*/ 	.word	0x00000000
        /*01d4*/ 	.word	0x00000000
        /*01d8*/ 	.short	0x010a
        /*01da*/ 	.byte	0x3f
	.zero		1


	//   ....[25]....
        /*01dc*/ 	.word	0x00006620
        /*01e0*/ 	.word	0x00000000
        /*01e4*/ 	.word	0x00000000
        /*01e8*/ 	.short	0x010a
        /*01ea*/ 	.byte	0x3f
	.zero		1


	//   ....[26]....
        /*01ec*/ 	.word	0x000066d0
        /*01f0*/ 	.word	0x00000000
        /*01f4*/ 	.word	0x00000000
        /*01f8*/ 	.short	0x010a
        /*01fa*/ 	.byte	0x3f
	.zero		1


	//   ....[27]....
        /*01fc*/ 	.word	0x00006780
        /*0200*/ 	.word	0x00000000
        /*0204*/ 	.word	0x00000000
        /*0208*/ 	.short	0x010a
        /*020a*/ 	.byte	0x3f
	.zero		1


	//   ....[28]....
        /*020c*/ 	.word	0x00006830
        /*0210*/ 	.word	0x00000000
        /*0214*/ 	.word	0x00000000
        /*0218*/ 	.short	0x010a
        /*021a*/ 	.byte	0x3f
	.zero		1


	//   ....[29]....
        /*021c*/ 	.word	0x000068e0
        /*0220*/ 	.word	0x00000000
        /*0224*/ 	.word	0x00000000
        /*0228*/ 	.short	0x010a
        /*022a*/ 	.byte	0x3f
	.zero		1


	//   ....[30]....
        /*022c*/ 	.word	0x00006990
        /*0230*/ 	.word	0x00000000
        /*0234*/ 	.word	0x00000000
        /*0238*/ 	.short	0x010a
        /*023a*/ 	.byte	0x3f
	.zero		1


	//   ....[31]....
        /*023c*/ 	.word	0x00006a40
        /*0240*/ 	.word	0x00000004
        /*0244*/ 	.word	0x00000000
        /*0248*/ 	.short	0x010a
        /*024a*/ 	.byte	0x3f
	.zero		1


	//----- nvinfo : EIATTR_NUM_MBARRIERS
	.align		4
.L_26:
        /*024c*/ 	.byte	0x03, 0x38
        /*024e*/ 	.short	0x0012


	//----- nvinfo : EIATTR_EXIT_INSTR_OFFSETS
	.align		4
        /*0250*/ 	.byte	0x04, 0x1c
        /*0252*/ 	.short	(.L_28 - .L_27)


	//   ....[0]....
.L_27:
        /*0254*/ 	.word	0x00000780


	//   ....[1]....
        /*0258*/ 	.word	0x00001360


	//   ....[2]....
        /*025c*/ 	.word	0x000044c0


	//   ....[3]....
        /*0260*/ 	.word	0x000044f0


	//   ....[4]....
        /*0264*/ 	.word	0x00005b60


	//   ....[5]....
        /*0268*/ 	.word	0x00005b90


	//   ....[6]....
        /*026c*/ 	.word	0x00005bb0


	//   ....[7]....
        /*0270*/ 	.word	0x000063b0


	//   ....[8]....
        /*0274*/ 	.word	0x00006a70


	//----- nvinfo : EIATTR_MAX_THREADS
	.align		4
.L_28:
        /*0278*/ 	.byte	0x04, 0x05
        /*027a*/ 	.short	(.L_30 - .L_29)
.L_29:
        /*027c*/ 	.word	0x00000100
        /*0280*/ 	.word	0x00000001
        /*0284*/ 	.word	0x00000001


	//----- nvinfo : EIATTR_CRS_STACK_SIZE
	.align		4
.L_30:
        /*0288*/ 	.byte	0x04, 0x1e
        /*028a*/ 	.short	(.L_32 - .L_31)
.L_31:
        /*028c*/ 	.word	0x00000000


	//----- nvinfo : EIATTR_CBANK_PARAM_SIZE
	.align		4
.L_32:
        /*0290*/ 	.byte	0x03, 0x19
        /*0292*/ 	.short	0x03f0


	//----- nvinfo : EIATTR_PARAM_CBANK
	.align		4
        /*0294*/ 	.byte	0x04, 0x0a
        /*0296*/ 	.short	(.L_34 - .L_33)
	.align		4
.L_33:
        /*0298*/ 	.word	index@(.nv.constant0._ZN7cutlass13device_kernelINS_4conv6kernel13ConvUniversalINS1_16ConvProblemShapeILNS1_8OperatorE1ELi2EEENS1_10collective14CollectiveConvINS1_46MainloopSm90TmaGmmaWarpSpecializedImplicitGemmILS5_1ELi9ELi2EN4cute5tupleIJNSA_1CILi1EEESD_SD_EEENS1_36KernelImplicitTmaWarpSpecializedSm90ELi1EEENSB_IJNSC_ILi64EEENSC_ILi128EEENSB_IJSH_EEEEEENS_10bfloat16_tESL_NSA_8TiledMMAINSA_8MMA_AtomIJNSA_4SM904GMMA28MMA_64x128x16_F32BF16BF16_SSILNSP_5MajorE0ELSR_1ELNSP_7ScaleInE1ELSS_1EEEEEENSA_6LayoutISE_NSB_IJNSC_ILi0EEESW_SW_EEEEENSB_IJNSA_10UnderscoreESZ_SZ_EEEEENS7_6detail26Sm90ImplicitGemmTileTraitsINSA_20SM90_TMA_LOAD_IM2COLENSA_14ComposedLayoutINSA_7SwizzleILi3ELi4ELi3EEENSA_18smem_ptr_flag_bitsILi16EEENSV_INSB_IJNSB_IJNSC_ILi8EEES1A_EEENSB_IJSH_SD_EEENSB_IJSD_NSC_ILi9EEEEEEEEENSB_IJNSB_IJSH_NSC_ILi512EEEEEENSB_IJSD_SW_EEENSB_IJSW_NSC_ILi4096EEEEEEEEEEEEEvEENS13_INSA_13SM90_TMA_LOADENS15_IS17_S19_NSV_INSB_IJNSB_IJSH_NSC_ILi2EEEEEES1B_S1E_EEENSB_IJNSB_IJSD_S1J_EEES1H_NSB_IJSW_NSC_ILi8192EEEEEEEEEEEEEvEEEENS_8epilogue10collective6detail29Sm90TmaWarpSpecializedAdapterINS22_15DefaultEpilogueISL_NSB_IJNSB_IJlllEEESD_SW_EEES27_NS21_6thread17LinearCombinationISL_Li1EffLNS28_9ScaleType4KindE0ELNS_15FloatRoundStyleE2ESL_EENS_4gemm15EpilogueDefaultEEEEEvvEEEEvNT_6ParamsE)
        /*029c*/ 	.short	0x0210
        /*029e*/ 	.short	0x03f0


	//----- nvinfo : EIATTR_SW_WAR
	.align		4
.L_34:
        /*02a0*/ 	.byte	0x04, 0x36
        /*02a2*/ 	.short	(.L_36 - .L_35)
.L_35:
        /*02a4*/ 	.word	0x00000008
.L_36:


//--------------------- .nv.callgraph             --------------------------
	.section	.nv.callgraph,"",@"SHT_CUDA_CALLGRAPH"
	.align	4
	.sectionentsize	8
	.align		4
        /*0000*/ 	.word	0x00000000
	.align		4
        /*0004*/ 	.word	0xffffffff
	.align		4
        /*0008*/ 	.word	0x00000000
	.align		4
        /*000c*/ 	.word	0xfffffffe
	.align		4
        /*0010*/ 	.word	0x00000000
	.align		4
        /*0014*/ 	.word	0xfffffffd
	.align		4
        /*0018*/ 	.word	0x00000000
	.align		4
        /*001c*/ 	.word	0xfffffffc


//--------------------- .nv.constant4             --------------------------
	.section	.nv.constant4,"a",@progbits
	.align	8
	.align		8
.nv.constant4:
        /*0000*/ 	.dword	_ZN39_INTERNAL_6d489817_4_k_cu_1088a9ff_36514cuda3std3__45__cpo5beginE
	.align		8
        /*0008*/ 	.dword	_ZN39_INTERNAL_6d489817_4_k_cu_1088a9ff_36514cuda3std3__45__cpo3endE
	.align		8
        /*0010*/ 	.dword	_ZN39_INTERNAL_6d489817_4_k_cu_1088a9ff_36514cuda3std3__45__cpo6cbeginE
	.align		8
        /*0018*/ 	.dword	_ZN39_INTERNAL_6d489817_4_k_cu_1088a9ff_36514cuda3std3__45__cpo4cendE
	.align		8
        /*0020*/ 	.dword	_ZN39_INTERNAL_6d489817_4_k_cu_1088a9ff_36514cuda3std3__441_GLOBAL__N__6d489817_4_k_cu_1088a9ff_36516ignoreE
	.align		8
        /*0028*/ 	.dword	_ZN39_INTERNAL_6d489817_4_k_cu_1088a9ff_36514cuda3std3__419piecewise_constructE
	.align		8
        /*0030*/ 	.dword	_ZN39_INTERNAL_6d489817_4_k_cu_1088a9ff_36514cuda3std3__48in_placeE
	.align		8
        /*0038*/ 	.dword	_ZN39_INTERNAL_6d489817_4_k_cu_1088a9ff_36514cuda3std6ranges3__45__cpo4swapE
	.align		8
        /*0040*/ 	.dword	_ZN39_INTERNAL_6d489817_4_k_cu_1088a9ff_36514cuda3std6ranges3__45__cpo9iter_moveE
	.align		8
        /*0048*/ 	.dword	_ZN39_INTERNAL_6d489817_4_k_cu_1088a9ff_36514cute7productE
	.align		8
        /*0050*/ 	.dword	_ZN39_INTERNAL_6d489817_4_k_cu_1088a9ff_36514cute1_E


//--------------------- .text._ZN7cutlass13device_kernelINS_4conv6kernel13ConvUniversalINS1_16ConvProblemShapeILNS1_8OperatorE1ELi2EEENS1_10collective14CollectiveConvINS1_46MainloopSm90TmaGmmaWarpSpecializedImplicitGemmILS5_1ELi9ELi2EN4cute5tupleIJNSA_1CILi1EEESD_SD_EEENS1_36KernelImplicitTmaWarpSpecializedSm90ELi1EEENSB_IJNSC_ILi64EEENSC_ILi128EEENSB_IJSH_EEEEEENS_10bfloat16_tESL_NSA_8TiledMMAINSA_8MMA_AtomIJNSA_4SM904GMMA28MMA_64x128x16_F32BF16BF16_SSILNSP_5MajorE0ELSR_1ELNSP_7ScaleInE1ELSS_1EEEEEENSA_6LayoutISE_NSB_IJNSC_ILi0EEESW_SW_EEEEENSB_IJNSA_10UnderscoreESZ_SZ_EEEEENS7_6detail26Sm90ImplicitGemmTileTraitsINSA_20SM90_TMA_LOAD_IM2COLENSA_14ComposedLayoutINSA_7SwizzleILi3ELi4ELi3EEENSA_18smem_ptr_flag_bitsILi16EEENSV_INSB_IJNSB_IJNSC_ILi8EEES1A_EEENSB_IJSH_SD_EEENSB_IJSD_NSC_ILi9EEEEEEEEENSB_IJNSB_IJSH_NSC_ILi512EEEEEENSB_IJSD_SW_EEENSB_IJSW_NSC_ILi4096EEEEEEEEEEEEEvEENS13_INSA_13SM90_TMA_LOADENS15_IS17_S19_NSV_INSB_IJNSB_IJSH_NSC_ILi2EEEEEES1B_S1E_EEENSB_IJNSB_IJSD_S1J_EEES1H_NSB_IJSW_NSC_ILi8192EEEEEEEEEEEEEvEEEENS_8epilogue10collective6detail29Sm90TmaWarpSpecializedAdapterINS22_15DefaultEpilogueISL_NSB_IJNSB_IJlllEEESD_SW_EEES27_NS21_6thread17LinearCombinationISL_Li1EffLNS28_9ScaleType4KindE0ELNS_15FloatRoundStyleE2ESL_EENS_4gemm15EpilogueDefaultEEEEEvvEEEEvNT_6ParamsE --------------------------
	.section	.text._ZN7cutlass13device_kernelINS_4conv6kernel13ConvUniversalINS1_16ConvProblemShapeILNS1_8OperatorE1ELi2EEENS1_10collective14CollectiveConvINS1_46MainloopSm90TmaGmmaWarpSpecializedImplicitGemmILS5_1ELi9ELi2EN4cute5tupleIJNSA_1CILi1EEESD_SD_EEENS1_36KernelImplicitTmaWarpSpecializedSm90ELi1EEENSB_IJNSC_ILi64EEENSC_ILi128EEENSB_IJSH_EEEEEENS_10bfloat16_tESL_NSA_8TiledMMAINSA_8MMA_AtomIJNSA_4SM904GMMA28MMA_64x128x16_F32BF16BF16_SSILNSP_5MajorE0ELSR_1ELNSP_7ScaleInE1ELSS_1EEEEEENSA_6LayoutISE_NSB_IJNSC_ILi0EEESW_SW_EEEEENSB_IJNSA_10UnderscoreESZ_SZ_EEEEENS7_6detail26Sm90ImplicitGemmTileTraitsINSA_20SM90_TMA_LOAD_IM2COLENSA_14ComposedLayoutINSA_7SwizzleILi3ELi4ELi3EEENSA_18smem_ptr_flag_bitsILi16EEENSV_INSB_IJNSB_IJNSC_ILi8EEES1A_EEENSB_IJSH_SD_EEENSB_IJSD_NSC_ILi9EEEEEEEEENSB_IJNSB_IJSH_NSC_ILi512EEEEEENSB_IJSD_SW_EEENSB_IJSW_NSC_ILi4096EEEEEEEEEEEEEvEENS13_INSA_13SM90_TMA_LOADENS15_IS17_S19_NSV_INSB_IJNSB_IJSH_NSC_ILi2EEEEEES1B_S1E_EEENSB_IJNSB_IJSD_S1J_EEES1H_NSB_IJSW_NSC_ILi8192EEEEEEEEEEEEEvEEEENS_8epilogue10collective6detail29Sm90TmaWarpSpecializedAdapterINS22_15DefaultEpilogueISL_NSB_IJNSB_IJlllEEESD_SW_EEES27_NS21_6thread17LinearCombinationISL_Li1EffLNS28_9ScaleType4KindE0ELNS_15FloatRoundStyleE2ESL_EENS_4gemm15EpilogueDefaultEEEEEvvEEEEvNT_6ParamsE,"ax",@progbits
	.align	128
.text._ZN7cutlass13device_kernelINS_4conv6kernel13ConvUniversalINS1_16ConvProblemShapeILNS1_8OperatorE1ELi2EEENS1_10collective14CollectiveConvINS1_46MainloopSm90TmaGmmaWarpSpecializedImplicitGemmILS5_1ELi9ELi2EN4cute5tupleIJNSA_1CILi1EEESD_SD_EEENS1_36KernelImplicitTmaWarpSpecializedSm90ELi1EEENSB_IJNSC_ILi64EEENSC_ILi128EEENSB_IJSH_EEEEEENS_10bfloat16_tESL_NSA_8TiledMMAINSA_8MMA_AtomIJNSA_4SM904GMMA28MMA_64x128x16_F32BF16BF16_SSILNSP_5MajorE0ELSR_1ELNSP_7ScaleInE1ELSS_1EEEEEENSA_6LayoutISE_NSB_IJNSC_ILi0EEESW_SW_EEEEENSB_IJNSA_10UnderscoreESZ_SZ_EEEEENS7_6detail26Sm90ImplicitGemmTileTraitsINSA_20SM90_TMA_LOAD_IM2COLENSA_14ComposedLayoutINSA_7SwizzleILi3ELi4ELi3EEENSA_18smem_ptr_flag_bitsILi16EEENSV_INSB_IJNSB_IJNSC_ILi8EEES1A_EEENSB_IJSH_SD_EEENSB_IJSD_NSC_ILi9EEEEEEEEENSB_IJNSB_IJSH_NSC_ILi512EEEEEENSB_IJSD_SW_EEENSB_IJSW_NSC_ILi4096EEEEEEEEEEEEEvEENS13_INSA_13SM90_TMA_LOADENS15_IS17_S19_NSV_INSB_IJNSB_IJSH_NSC_ILi2EEEEEES1B_S1E_EEENSB_IJNSB_IJSD_S1J_EEES1H_NSB_IJSW_NSC_ILi8192EEEEEEEEEEEEEvEEEENS_8epilogue10collective6detail29Sm90TmaWarpSpecializedAdapterINS22_15DefaultEpilogueISL_NSB_IJNSB_IJlllEEESD_SW_EEES27_NS21_6thread17LinearCombinationISL_Li1EffLNS28_9ScaleType4KindE0ELNS_15FloatRoundStyleE2ESL_EENS_4gemm15EpilogueDefaultEEEEEvvEEEEvNT_6ParamsE:
        .type           _ZN7cutlass13device_kernelINS_4conv6kernel13ConvUniversalINS1_16ConvProblemShapeILNS1_8OperatorE1ELi2EEENS1_10collective14CollectiveConvINS1_46MainloopSm90TmaGmmaWarpSpecializedImplicitGemmILS5_1ELi9ELi2EN4cute5tupleIJNSA_1CILi1EEESD_SD_EEENS1_36KernelImplicitTmaWarpSpecializedSm90ELi1EEENSB_IJNSC_ILi64EEENSC_ILi128EEENSB_IJSH_EEEEEENS_10bfloat16_tESL_NSA_8TiledMMAINSA_8MMA_AtomIJNSA_4SM904GMMA28MMA_64x128x16_F32BF16BF16_SSILNSP_5MajorE0ELSR_1ELNSP_7ScaleInE1ELSS_1EEEEEENSA_6LayoutISE_NSB_IJNSC_ILi0EEESW_SW_EEEEENSB_IJNSA_10UnderscoreESZ_SZ_EEEEENS7_6detail26Sm90ImplicitGemmTileTraitsINSA_20SM90_TMA_LOAD_IM2COLENSA_14ComposedLayoutINSA_7SwizzleILi3ELi4ELi3EEENSA_18smem_ptr_flag_bitsILi16EEENSV_INSB_IJNSB_IJNSC_ILi8EEES1A_EEENSB_IJSH_SD_EEENSB_IJSD_NSC_ILi9EEEEEEEEENSB_IJNSB_IJSH_NSC_ILi512EEEEEENSB_IJSD_SW_EEENSB_IJSW_NSC_ILi4096EEEEEEEEEEEEEvEENS13_INSA_13SM90_TMA_LOADENS15_IS17_S19_NSV_INSB_IJNSB_IJSH_NSC_ILi2EEEEEES1B_S1E_EEENSB_IJNSB_IJSD_S1J_EEES1H_NSB_IJSW_NSC_ILi8192EEEEEEEEEEEEEvEEEENS_8epilogue10collective6detail29Sm90TmaWarpSpecializedAdapterINS22_15DefaultEpilogueISL_NSB_IJNSB_IJlllEEESD_SW_EEES27_NS21_6thread17LinearCombinationISL_Li1EffLNS28_9ScaleType4KindE0ELNS_15FloatRoundStyleE2ESL_EENS_4gemm15EpilogueDefaultEEEEEvvEEEEvNT_6ParamsE,@function
        .size           _ZN7cutlass13device_kernelINS_4conv6kernel13ConvUniversalINS1_16ConvProblemShapeILNS1_8OperatorE1ELi2EEENS1_10collective14CollectiveConvINS1_46MainloopSm90TmaGmmaWarpSpecializedImplicitGemmILS5_1ELi9ELi2EN4cute5tupleIJNSA_1CILi1EEESD_SD_EEENS1_36KernelImplicitTmaWarpSpecializedSm90ELi1EEENSB_IJNSC_ILi64EEENSC_ILi128EEENSB_IJSH_EEEEEENS_10bfloat16_tESL_NSA_8TiledMMAINSA_8MMA_AtomIJNSA_4SM904GMMA28MMA_64x128x16_F32BF16BF16_SSILNSP_5MajorE0ELSR_1ELNSP_7ScaleInE1ELSS_1EEEEEENSA_6LayoutISE_NSB_IJNSC_ILi0EEESW_SW_EEEEENSB_IJNSA_10UnderscoreESZ_SZ_EEEEENS7_6detail26Sm90ImplicitGemmTileTraitsINSA_20SM90_TMA_LOAD_IM2COLENSA_14ComposedLayoutINSA_7SwizzleILi3ELi4ELi3EEENSA_18smem_ptr_flag_bitsILi16EEENSV_INSB_IJNSB_IJNSC_ILi8EEES1A_EEENSB_IJSH_SD_EEENSB_IJSD_NSC_ILi9EEEEEEEEENSB_IJNSB_IJSH_NSC_ILi512EEEEEENSB_IJSD_SW_EEENSB_IJSW_NSC_ILi4096EEEEEEEEEEEEEvEENS13_INSA_13SM90_TMA_LOADENS15_IS17_S19_NSV_INSB_IJNSB_IJSH_NSC_ILi2EEEEEES1B_S1E_EEENSB_IJNSB_IJSD_S1J_EEES1H_NSB_IJSW_NSC_ILi8192EEEEEEEEEEEEEvEEEENS_8epilogue10collective6detail29Sm90TmaWarpSpecializedAdapterINS22_15DefaultEpilogueISL_NSB_IJNSB_IJlllEEESD_SW_EEES27_NS21_6thread17LinearCombinationISL_Li1EffLNS28_9ScaleType4KindE0ELNS_15FloatRoundStyleE2ESL_EENS_4gemm15EpilogueDefaultEEEEEvvEEEEvNT_6ParamsE,(.L_x_163 - _ZN7cutlass13device_kernelINS_4conv6kernel13ConvUniversalINS1_16ConvProblemShapeILNS1_8OperatorE1ELi2EEENS1_10collective14CollectiveConvINS1_46MainloopSm90TmaGmmaWarpSpecializedImplicitGemmILS5_1ELi9ELi2EN4cute5tupleIJNSA_1CILi1EEESD_SD_EEENS1_36KernelImplicitTmaWarpSpecializedSm90ELi1EEENSB_IJNSC_ILi64EEENSC_ILi128EEENSB_IJSH_EEEEEENS_10bfloat16_tESL_NSA_8TiledMMAINSA_8MMA_AtomIJNSA_4SM904GMMA28MMA_64x128x16_F32BF16BF16_SSILNSP_5MajorE0ELSR_1ELNSP_7ScaleInE1ELSS_1EEEEEENSA_6LayoutISE_NSB_IJNSC_ILi0EEESW_SW_EEEEENSB_IJNSA_10UnderscoreESZ_SZ_EEEEENS7_6detail26Sm90ImplicitGemmTileTraitsINSA_20SM90_TMA_LOAD_IM2COLENSA_14ComposedLayoutINSA_7SwizzleILi3ELi4ELi3EEENSA_18smem_ptr_flag_bitsILi16EEENSV_INSB_IJNSB_IJNSC_ILi8EEES1A_EEENSB_IJSH_SD_EEENSB_IJSD_NSC_ILi9EEEEEEEEENSB_IJNSB_IJSH_NSC_ILi512EEEEEENSB_IJSD_SW_EEENSB_IJSW_NSC_ILi4096EEEEEEEEEEEEEvEENS13_INSA_13SM90_TMA_LOADENS15_IS17_S19_NSV_INSB_IJNSB_IJSH_NSC_ILi2EEEEEES1B_S1E_EEENSB_IJNSB_IJSD_S1J_EEES1H_NSB_IJSW_NSC_ILi8192EEEEEEEEEEEEEvEEEENS_8epilogue10collective6detail29Sm90TmaWarpSpecializedAdapterINS22_15DefaultEpilogueISL_NSB_IJNSB_IJlllEEESD_SW_EEES27_NS21_6thread17LinearCombinationISL_Li1EffLNS28_9ScaleType4KindE0ELNS_15FloatRoundStyleE2ESL_EENS_4gemm15EpilogueDefaultEEEEEvvEEEEvNT_6ParamsE)
        .other          _ZN7cutlass13device_kernelINS_4conv6kernel13ConvUniversalINS1_16ConvProblemShapeILNS1_8OperatorE1ELi2EEENS1_10collective14CollectiveConvINS1_46MainloopSm90TmaGmmaWarpSpecializedImplicitGemmILS5_1ELi9ELi2EN4cute5tupleIJNSA_1CILi1EEESD_SD_EEENS1_36KernelImplicitTmaWarpSpecializedSm90ELi1EEENSB_IJNSC_ILi64EEENSC_ILi128EEENSB_IJSH_EEEEEENS_10bfloat16_tESL_NSA_8TiledMMAINSA_8MMA_AtomIJNSA_4SM904GMMA28MMA_64x128x16_F32BF16BF16_SSILNSP_5MajorE0ELSR_1ELNSP_7ScaleInE1ELSS_1EEEEEENSA_6LayoutISE_NSB_IJNSC_ILi0EEESW_SW_EEEEENSB_IJNSA_10UnderscoreESZ_SZ_EEEEENS7_6detail26Sm90ImplicitGemmTileTraitsINSA_20SM90_TMA_LOAD_IM2COLENSA_14ComposedLayoutINSA_7SwizzleILi3ELi4ELi3EEENSA_18smem_ptr_flag_bitsILi16EEENSV_INSB_IJNSB_IJNSC_ILi8EEES1A_EEENSB_IJSH_SD_EEENSB_IJSD_NSC_ILi9EEEEEEEEENSB_IJNSB_IJSH_NSC_ILi512EEEEEENSB_IJSD_SW_EEENSB_IJSW_NSC_ILi4096EEEEEEEEEEEEEvEENS13_INSA_13SM90_TMA_LOADENS15_IS17_S19_NSV_INSB_IJNSB_IJSH_NSC_ILi2EEEEEES1B_S1E_EEENSB_IJNSB_IJSD_S1J_EEES1H_NSB_IJSW_NSC_ILi8192EEEEEEEEEEEEEvEEEENS_8epilogue10collective6detail29Sm90TmaWarpSpecializedAdapterINS22_15DefaultEpilogueISL_NSB_IJNSB_IJlllEEESD_SW_EEES27_NS21_6thread17LinearCombinationISL_Li1EffLNS28_9ScaleType4KindE0ELNS_15FloatRoundStyleE2ESL_EENS_4gemm15EpilogueDefaultEEEEEvvEEEEvNT_6ParamsE,@"STO_CUDA_ENTRY STV_DEFAULT"
_ZN7cutlass13device_kernelINS_4conv6kernel13ConvUniversalINS1_16ConvProblemShapeILNS1_8OperatorE1ELi2EEENS1_10collective14CollectiveConvINS1_46MainloopSm90TmaGmmaWarpSpecializedImplicitGemmILS5_1ELi9ELi2EN4cute5tupleIJNSA_1CILi1EEESD_SD_EEENS1_36KernelImplicitTmaWarpSpecializedSm90ELi1EEENSB_IJNSC_ILi64EEENSC_ILi128EEENSB_IJSH_EEEEEENS_10bfloat16_tESL_NSA_8TiledMMAINSA_8MMA_AtomIJNSA_4SM904GMMA28MMA_64x128x16_F32BF16BF16_SSILNSP_5MajorE0ELSR_1ELNSP_7ScaleInE1ELSS_1EEEEEENSA_6LayoutISE_NSB_IJNSC_ILi0EEESW_SW_EEEEENSB_IJNSA_10UnderscoreESZ_SZ_EEEEENS7_6detail26Sm90ImplicitGemmTileTraitsINSA_20SM90_TMA_LOAD_IM2COLENSA_14ComposedLayoutINSA_7SwizzleILi3ELi4ELi3EEENSA_18smem_ptr_flag_bitsILi16EEENSV_INSB_IJNSB_IJNSC_ILi8EEES1A_EEENSB_IJSH_SD_EEENSB_IJSD_NSC_ILi9EEEEEEEEENSB_IJNSB_IJSH_NSC_ILi512EEEEEENSB_IJSD_SW_EEENSB_IJSW_NSC_ILi4096EEEEEEEEEEEEEvEENS13_INSA_13SM90_TMA_LOADENS15_IS17_S19_NSV_INSB_IJNSB_IJSH_NSC_ILi2EEEEEES1B_S1E_EEENSB_IJNSB_IJSD_S1J_EEES1H_NSB_IJSW_NSC_ILi8192EEEEEEEEEEEEEvEEEENS_8epilogue10collective6detail29Sm90TmaWarpSpecializedAdapterINS22_15DefaultEpilogueISL_NSB_IJNSB_IJlllEEESD_SW_EEES27_NS21_6thread17LinearCombinationISL_Li1EffLNS28_9ScaleType4KindE0ELNS_15FloatRoundStyleE2ESL_EENS_4gemm15EpilogueDefaultEEEEEvvEEEEvNT_6ParamsE:
[----:B------:R-:W-:Y:S01]  /*0000*/  LDC R1, c[0x0][0x28] ;  /* 0x00000a00ff017b82 */ /* 0x000fe20000000800 */
[----:B------:R-:W0:Y:S01]  /*0010*/  S2R R8, SR_TID.X ;  /* 0x0000000000087919 */ /* 0x000e220000002100 */
[----:B------:R-:W-:Y:S01]  /*0020*/  ELECT P0, URZ, PT ;  /* 0x00000000003f782f */ /* 0x000fe20003800000 */
[----:B------:R-:W-:Y:S01]  /*0030*/  BSSY B0, `(.L_x_0) ;  /* 0x000000f000007945 */ /* 0x000fe20003800000 */
[--C-:B0-----:R-:W-:Y:S02]  /*0040*/  SHF.R.U32.HI R0, RZ, 0x5, R8.reuse ;  /* 0x00000005ff007819 */ /* 0x101fe40000011608 */
[----:B------:R-:W-:-:S03]  /*0050*/  SHF.R.U32.HI R3, RZ, 0x7, R8 ;  /* 0x00000007ff037819 */ /* 0x000fc60000011608 */
[----:B------:R-:W0:Y:S04]  /*0060*/  SHFL.IDX PT, R2, R0, RZ, 0x1f ;  /* 0x00001fff00027589 */ /* 0x000e2800000e0000 */
[----:B------:R1:W2:Y:S01]  /*0070*/  SHFL.IDX PT, R7, R3, RZ, 0x1f ;  /* 0x00001fff03077589 */ /* 0x0002a200000e0000 */
[----:B0-----:R-:W-:-:S13]  /*0080*/  ISETP.NE.OR P0, PT, R2, RZ, !P0 ;  /* 0x000000ff0200720c */ /* 0x001fda0004705670 */
[----:B-12---:R-:W-:Y:S05]  /*0090*/  @P0 BRA `(.L_x_1) ;  /* 0x0000000000200947 */ /* 0x006fea0003800000 */
[----:B------:R-:W-:Y:S02]  /*00a0*/  ULDC.64 UR4, c[0x0][0x198] ;  /* 0x0000660000047ab9 */ /* 0x000fe40000000a00 */
[----:B------:R-:W-:Y:S02]  /*00b0*/  UIADD3 UR6, UP0, UR4, 0xf0, URZ ;  /* 0x000000f004067890 */ /* 0x000fe4000ff1e03f */
[----:B------:R-:W-:Y:S02]  /*00c0*/  UIADD3 UR4, UP1, UR4, 0x1f0, URZ ;  /* 0x000001f004047890 */ /* 0x000fe4000ff3e03f */
[----:B------:R-:W-:Y:S02]  /*00d0*/  UIADD3.X UR7, URZ, UR5, URZ, UP0, !UPT ;  /* 0x000000053f077290 */ /* 0x000fe400087fe43f */
[----:B------:R-:W-:-:S07]  /*00e0*/  UIADD3.X UR5, URZ, UR5, URZ, UP1, !UPT ;  /* 0x000000053f057290 */ /* 0x000fce0008ffe43f */
[----:B------:R0:W-:Y:S02]  /*00f0*/  UTMACCTL.PF [UR6] ;  /* 0x00000000060079b9 */ /* 0x0001e40008040000 */
[----:B------:R0:W-:Y:S02]  /*0100*/  UTMACCTL.PF [UR4] ;  /* 0x00000000040079b9 */ /* 0x0001e40008040000 */
[----:B0-----:R-:W-:Y:S01]  /*0110*/  NOP ;  /* 0x0000000000007918 */ /* 0x001fe20000000000 */
.L_x_1:
[----:B------:R-:W-:Y:S05]  /*0120*/  BSYNC B0 ;  /* 0x0000000000007941 */ /* 0x000fea0003800000 */
.L_x_0:
[----:B------:R-:W0:Y:S01]  /*0130*/  SHFL.IDX PT, R0, R0, RZ, 0x1f ;  /* 0x00001fff00007589 */ /* 0x000e2200000e0000 */
[----:B------:R-:W-:-:S04]  /*0140*/  SHF.R.S32.HI R3, RZ, 0x1f, R2 ;  /* 0x0000001fff037819 */ /* 0x000fc80000011402 */
[----:B------:R-:W-:Y:S02]  /*0150*/  LEA.HI R3, R3, R2, RZ, 0x2 ;  /* 0x0000000203037211 */ /* 0x000fe400078f10ff */
[----:B0-----:R-:W-:-:S13]  /*0160*/  ISETP.NE.AND P0, PT, R0, RZ, PT ;  /* 0x000000ff0000720c */ /* 0x001fda0003f05270 */
[----:B------:R-:W-:Y:S05]  /*0170*/  @P0 BRA `(.L_x_2) ;  /* 0x00000000008c0947 */ /* 0x000fea0003800000 */
[----:B------:R-:W-:Y:S01]  /*0180*/  ELECT P0, URZ, PT ;  /* 0x00000000003f782f */ /* 0x000fe20003800000 */
[----:B------:R-:W-:-:S12]  /*0190*/  BSSY B0, `(.L_x_2) ;  /* 0x0000021000007945 */ /* 0x000fd80003800000 */
[----:B------:R-:W-:Y:S05]  /*01a0*/  @!P0 BRA `(.L_x_3) ;  /* 0x00000000007c8947 */ /* 0x000fea0003800000 */
[----:B------:R-:W0:Y:S01]  /*01b0*/  S2UR UR8, SR_CgaCtaId ;  /* 0x00000000000879c3 */ /* 0x000e220000008800 */
[----:B------:R-:W-:Y:S01]  /*01c0*/  UMOV UR4, 0x400 ;  /* 0x0000040000047882 */ /* 0x000fe20000000000 */
[----:B------:R-:W-:Y:S01]  /*01d0*/  UMOV UR5, 0x1 ;  /* 0x0000000100057882 */ /* 0x000fe20000000000 */
[----:B------:R-:W-:Y:S02]  /*01e0*/  UMOV UR6, 0x80 ;  /* 0x0000008000067882 */ /* 0x000fe40000000000 */
[----:B------:R-:W-:-:S04]  /*01f0*/  UIADD3 UR6, -UR6, 0x100000, URZ ;  /* 0x0010000006067890 */ /* 0x000fc8000fffe13f */
[----:B------:R-:W-:Y:S02]  /*0200*/  USHF.L.U32 UR7, UR6, 0xb, URZ ;  /* 0x0000000b06077899 */ /* 0x000fe4000800063f */
[----:B------:R-:W-:Y:S02]  /*0210*/  USHF.L.U32 UR6, UR6, 0x1, URZ ;  /* 0x0000000106067899 */ /* 0x000fe4000800063f */
[----:B0-----:R-:W-:Y:S02]  /*0220*/  ULEA UR8, UR8, UR4, 0x18 ;  /* 0x0000000408087291 */ /* 0x001fe4000f8ec03f */
[----:B------:R-:W-:-:S04]  /*0230*/  UIADD3 UR4, -UR5, 0x100000, URZ ;  /* 0x0010000005047890 */ /* 0x000fc8000fffe13f */
[----:B------:R-:W-:Y:S02]  /*0240*/  USHF.L.U32 UR5, UR4, 0xb, URZ ;  /* 0x0000000b04057899 */ /* 0x000fe4000800063f */
[----:B------:R-:W-:Y:S01]  /*0250*/  USHF.L.U32 UR4, UR4, 0x1, URZ ;  /* 0x0000000104047899 */ /* 0x000fe2000800063f */
[----:B------:R-:W0:Y:S11]  /*0260*/  FENCE.VIEW.ASYNC.S ;  /* 0x00000000000073c6 */ /* 0x000e360000000000 */
[----:B0-----:R0:W1:Y:S01]  /*0270*/  SYNCS.EXCH.64 URZ, [UR8+0x36000], UR4 ;  /* 0x03600004083f75b2 */ /* 0x0010620008000100 */
[----:B------:R0:W2:Y:S01]  /*0280*/  SYNCS.EXCH.64 URZ, [UR8+0x36048], UR6 ;  /* 0x03604806083f75b2 */ /* 0x0000a20008000100 */
[----:B------:R0:W3:Y:S01]  /*0290*/  SYNCS.EXCH.64 URZ, [UR8+0x36008], UR4 ;  /* 0x03600804083f75b2 */ /* 0x0000e20008000100 */
[----:B------:R0:W4:Y:S01]  /*02a0*/  SYNCS.EXCH.64 URZ, [UR8+0x36050], UR6 ;  /* 0x03605006083f75b2 */ /* 0x0001220008000100 */
[----:B------:R0:W0:Y:S01]  /*02b0*/  SYNCS.EXCH.64 URZ, [UR8+0x36010], UR4 ;  /* 0x03601004083f75b2 */ /* 0x0000220008000100 */
        /* <DEDUP_REMOVED lines=13> */
[----:B------:R-:W-:Y:S01]  /*0390*/  NOP ;  /* 0x0000000000007918 */ /* 0x000fe20000000000 */
.L_x_3:
[----:B0-----:R-:W-:Y:S05]  /*03a0*/  BSYNC B0 ;  /* 0x0000000000007941 */ /* 0x001fea0003800000 */
.L_x_2:
[----:B------:R-:W-:Y:S01]  /*03b0*/  ULDC.64 UR4, c[0x0][0x598] ;  /* 0x0001660000047ab9 */ /* 0x000fe20000000a00 */
[----:B------:R-:W-:Y:S01]  /*03c0*/  LOP3.LUT R3, R3, 0xfffffffc, RZ, 0xc0, !PT ;  /* 0xfffffffc03037812 */ /* 0x000fe200078ec0ff */
[----:B------:R-:W-:Y:S01]  /*03d0*/  NOP ;  /* 0x0000000000007918 */ /* 0x000fe20000000000 */
[----:B------:R-:W-:Y:S01]  /*03e0*/  ISETP.NE.U32.AND P0, PT, RZ, UR4, PT ;  /* 0x00000004ff007c0c */ /* 0x000fe2000bf05070 */
[----:B------:R-:W-:Y:S01]  /*03f0*/  NOP ;  /* 0x0000000000007918 */ /* 0x000fe20000000000 */
[----:B-1234-:R-:W-:Y:S01]  /*0400*/  BAR.SYNC.DEFER_BLOCKING 0x0 ;  /* 0x0000000000007b1d */ /* 0x01efe20000010000 */
[----:B------:R-:W-:Y:S01]  /*0410*/  IMAD.IADD R6, R2, 0x1, -R3 ;  /* 0x0000000102067824 */ /* 0x000fe200078e0a03 */
[----:B------:R-:W-:Y:S02]  /*0420*/  ISETP.NE.AND.EX P0, PT, RZ, UR5, PT, P0 ;  /* 0x00000005ff007c0c */ /* 0x000fe4000bf05300 */
[C---:B------:R-:W-:Y:S02]  /*0430*/  ISETP.NE.AND P2, PT, R7.reuse, 0x1, PT ;  /* 0x000000010700780c */ /* 0x040fe40003f45270 */
[----:B------:R-:W-:Y:S01]  /*0440*/  LOP3.LUT P1, RZ, R7, R6, RZ, 0xfc, !PT ;  /* 0x0000000607ff7212 */ /* 0x000fe2000782fcff */
[----:B------:R-:W-:-:S03]  /*0450*/  ULDC.64 UR12, c[0x0][0x208] ;  /* 0x00008200000c7ab9 */ /* 0x000fc60000000a00 */
[----:B------:R-:W-:-:S04]  /*0460*/  SEL R2, RZ, 0x1, P1 ;  /* 0x00000001ff027807 */ /* 0x000fc80000800000 */
[----:B------:R-:W-:Y:S01]  /*0470*/  SEL R2, R2, 0x2, P2 ;  /* 0x0000000202027807 */ /* 0x000fe20001000000 */
[----:B------:R-:W-:Y:S06]  /*0480*/  @!P0 BRA `(.L_x_4) ;  /* 0x00000000001c8947 */ /* 0x000fec0003800000 */
[----:B------:R-:W0:Y:S02]  /*0490*/  LDC.64 R4, c[0x0][0x598] ;  /* 0x00016600ff047b82 */ /* 0x000e240000000a00 */
[----:B0-----:R-:W2:Y:S02]  /*04a0*/  LDG.E.64 R4, desc[UR12][R4.64] ;  /* 0x0000000c04047981 */ /* 0x001ea4000c1e1b00 */
[----:B--2---:R-:W-:-:S04]  /*04b0*/  ISETP.NE.U32.AND P0, PT, R4, RZ, PT ;  /* 0x000000ff0400720c */ /* 0x004fc80003f05070 */
[----:B------:R-:W-:-:S13]  /*04c0*/  ISETP.NE.AND.EX P0, PT, R5, RZ, PT, P0 ;  /* 0x000000ff0500720c */ /* 0x000fda0003f05300 */
[----:B------:R-:W-:Y:S05]  /*04d0*/  @!P0 BRA `(.L_x_4) ;  /* 0x0000000000088947 */ /* 0x000fea0003800000 */
[----:B------:R2:W5:Y:S01]  /*04e0*/  LD.E R0, desc[UR12][R4.64] ;  /* 0x0000000c04007980 */ /* 0x000562000c101900 */
[----:B------:R-:W-:Y:S05]  /*04f0*/  BRA `(.L_x_5) ;  /* 0x0000000000207947 */ /* 0x000fea0003800000 */
.L_x_4:
[----:B------:R-:W-:Y:S02]  /*0500*/  ULDC.64 UR4, c[0x0][0x588] ;  /* 0x0001620000047ab9 */ /* 0x000fe40000000a00 */
[----:B------:R-:W-:-:S04]  /*0510*/  ISETP.NE.U32.AND P0, PT, RZ, UR4, PT ;  /* 0x00000004ff007c0c */ /* 0x000fc8000bf05070 */
[----:B------:R-:W-:-:S13]  /*0520*/  ISETP.NE.AND.EX P0, PT, RZ, UR5, PT, P0 ;  /* 0x00000005ff007c0c */ /* 0x000fda000bf05300 */
[----:B------:R-:W-:Y:S05]  /*0530*/  @!P0 BRA `(.L_x_6) ;  /* 0x00000000000c8947 */ /* 0x000fea0003800000 */
[----:B------:R-:W0:Y:S02]  /*0540*/  LDC.64 R4, c[0x0][0x588] ;  /* 0x00016200ff047b82 */ /* 0x000e240000000a00 */
[----:B0-----:R0:W5:Y:S01]  /*0550*/  LDG.E R0, desc[UR12][R4.64] ;  /* 0x0000000c04007981 */ /* 0x001162000c1e1900 */
[----:B------:R-:W-:Y:S05]  /*0560*/  BRA `(.L_x_5) ;  /* 0x0000000000047947 */ /* 0x000fea0003800000 */
.L_x_6:
[----:B------:R-:W1:Y:S02]  /*0570*/  LDC R0, c[0x0][0x580] ;  /* 0x00016000ff007b82 */ /* 0x000e640000000800 */
.L_x_5:
[----:B------:R-:W-:Y:S02]  /*0580*/  ULDC.64 UR4, c[0x0][0x5a0] ;  /* 0x0001680000047ab9 */ /* 0x000fe40000000a00 */
[----:B------:R-:W-:-:S04]  /*0590*/  ISETP.NE.U32.AND P0, PT, RZ, UR4, PT ;  /* 0x00000004ff007c0c */ /* 0x000fc8000bf05070 */
[----:B------:R-:W-:-:S13]  /*05a0*/  ISETP.NE.AND.EX P0, PT, RZ, UR5, PT, P0 ;  /* 0x00000005ff007c0c */ /* 0x000fda000bf05300 */
[----:B------:R-:W-:Y:S05]  /*05b0*/  @!P0 BRA `(.L_x_7) ;  /* 0x00000000001c8947 */ /* 0x000fea0003800000 */
[----:B0-2---:R-:W0:Y:S02]  /*05c0*/  LDC.64 R4, c[0x0][0x5a0] ;  /* 0x00016800ff047b82 */ /* 0x005e240000000a00 */
[----:B0-----:R-:W2:Y:S02]  /*05d0*/  LDG.E.64 R4, desc[UR12][R4.64] ;  /* 0x0000000c04047981 */ /* 0x001ea4000c1e1b00 */
[----:B--2---:R-:W-:-:S04]  /*05e0*/  ISETP.NE.U32.AND P0, PT, R4, RZ, PT ;  /* 0x000000ff0400720c */ /* 0x004fc80003f05070 */
[----:B------:R-:W-:-:S13]  /*05f0*/  ISETP.NE.AND.EX P0, PT, R5, RZ, PT, P0 ;  /* 0x000000ff0500720c */ /* 0x000fda0003f05300 */
[----:B------:R-:W-:Y:S05]  /*0600*/  @!P0 BRA `(.L_x_7) ;  /* 0x0000000000088947 */ /* 0x000fea0003800000 */
[----:B------:R0:W5:Y:S01]  /*0610*/  LD.E R3, desc[UR12][R4.64] ;  /* 0x0000000c04037980 */ /* 0x000162000c101900 */
[----:B------:R-:W-:Y:S05]  /*0620*/  BRA `(.L_x_8) ;  /* 0x0000000000207947 */ /* 0x000fea0003800000 */
.L_x_7:
[----:B------:R-:W-:Y:S02]  /*0630*/  ULDC.64 UR4, c[0x0][0x590] ;  /* 0x0001640000047ab9 */ /* 0x000fe40000000a00 */
[----:B------:R-:W-:-:S04]  /*0640*/  ISETP.NE.U32.AND P0, PT, RZ, UR4, PT ;  /* 0x00000004ff007c0c */ /* 0x000fc8000bf05070 */
[----:B------:R-:W-:-:S13]  /*0650*/  ISETP.NE.AND.EX P0, PT, RZ, UR5, PT, P0 ;  /* 0x00000005ff007c0c */ /* 0x000fda000bf05300 */
[----:B------:R-:W-:Y:S05]  /*0660*/  @!P0 BRA `(.L_x_9) ;  /* 0x00000000000c8947 */ /* 0x000fea0003800000 */
[----:B0-2---:R-:W0:Y:S02]  /*0670*/  LDC.64 R4, c[0x0][0x590] ;  /* 0x00016400ff047b82 */ /* 0x005e240000000a00 */
[----:B0-----:R4:W5:Y:S01]  /*0680*/  LDG.E R3, desc[UR12][R4.64] ;  /* 0x0000000c04037981 */ /* 0x001962000c1e1900 */
[----:B------:R-:W-:Y:S05]  /*0690*/  BRA `(.L_x_8) ;  /* 0x0000000000047947 */ /* 0x000fea0003800000 */
.L_x_9:
[----:B------:R-:W3:Y:S02]  /*06a0*/  LDC R3, c[0x0][0x584] ;  /* 0x00016100ff037b82 */ /* 0x000ee40000000800 */
.L_x_8:
[----:B0-2-4-:R-:W0:Y:S01]  /*06b0*/  LDC R4, c[0x0][0x3c4] ;  /* 0x0000f100ff047b82 */ /* 0x015e220000000800 */
[----:B------:R-:W2:Y:S01]  /*06c0*/  S2R R9, SR_CTAID.X ;  /* 0x0000000000097919 */ /* 0x000ea20000002500 */
[----:B------:R-:W-:Y:S01]  /*06d0*/  ISETP.NE.AND P0, PT, R7, RZ, PT ;  /* 0x000000ff0700720c */ /* 0x000fe20003f05270 */
[----:B------:R-:W4:Y:S05]  /*06e0*/  S2R R10, SR_CTAID.Y ;  /* 0x00000000000a7919 */ /* 0x000f2a0000002600 */
[----:B------:R-:W1:Y:S01]  /*06f0*/  LDC.64 R12, c[0x0][0x3c8] ;  /* 0x0000f200ff0c7b82 */ /* 0x000e620000000a00 */
[----:B0-----:R-:W-:-:S05]  /*0700*/  VIADD R4, R4, 0x3f ;  /* 0x0000003f04047836 */ /* 0x001fca0000000000 */
[----:B------:R-:W-:-:S04]  /*0710*/  SHF.R.S32.HI R5, RZ, 0x1f, R4 ;  /* 0x0000001fff057819 */ /* 0x000fc80000011404 */
[----:B------:R-:W-:-:S04]  /*0720*/  LEA.HI R5, R5, R4, RZ, 0x6 ;  /* 0x0000000405057211 */ /* 0x000fc800078f30ff */
[----:B------:R-:W-:-:S05]  /*0730*/  SHF.R.S32.HI R5, RZ, 0x6, R5 ;  /* 0x00000006ff057819 */ /* 0x000fca0000011405 */
[----:B-1----:R-:W-:-:S04]  /*0740*/  IMAD R4, R5, R12, RZ ;  /* 0x0000000c05047224 */ /* 0x002fc800078e02ff */
[----:B------:R-:W-:Y:S01]  /*0750*/  IMAD R4, R4, R13, RZ ;  /* 0x0000000d04047224 */ /* 0x000fe200078e02ff */
[----:B--2-4-:R-:W-:Y:S06]  /*0760*/  @!P0 BRA `(.L_x_10) ;  /* 0x00000054000c8947 */ /* 0x014fec0003800000 */
[----:B------:R-:W-:-:S13]  /*0770*/  ISETP.NE.AND P0, PT, R7, 0x1, PT ;  /* 0x000000010700780c */ /* 0x000fda0003f05270 */
[----:B------:R-:W-:Y:S05]  /*0780*/  @P0 EXIT ;  /* 0x000000000000094d */ /* 0x000fea0003800000 */
[----:B------:R-:W-:Y:S01]  /*0790*/  ISETP.GE.AND P0, PT, R4, 0x1, PT ;  /* 0x000000010400780c */ /* 0x000fe20003f06270 */
[----:B------:R-:W-:Y:S01]  /*07a0*/  UMOV UR4, URZ ;  /* 0x0000003f00047c82 */ /* 0x000fe20008000000 */
[----:B------:R-:W-:Y:S02]  /*07b0*/  CS2R R86, SRZ ;  /* 0x0000000000567805 */ /* 0x000fe4000001ff00 */
[----:B------:R-:W-:Y:S02]  /*07c0*/  CS2R R24, SRZ ;  /* 0x0000000000187805 */ /* 0x000fe4000001ff00 */
[----:B------:R-:W-:Y:S02]  /*07d0*/  CS2R R26, SRZ ;  /* 0x00000000001a7805 */ /* 0x000fe4000001ff00 */
[----:B------:R-:W-:Y:S02]  /*07e0*/  CS2R R28, SRZ ;  /* 0x00000000001c7805 */ /* 0x000fe4000001ff00 */
[----:B------:R-:W-:-:S02]  /*07f0*/  CS2R R30, SRZ ;  /* 0x00000000001e7805 */ /* 0x000fc4000001ff00 */
[----:B------:R-:W-:Y:S02]  /*0800*/  CS2R R32, SRZ ;  /* 0x0000000000207805 */ /* 0x000fe4000001ff00 */
        /* <DEDUP_REMOVED lines=25> */
[----:B------:R-:W-:Y:S01]  /*09a0*/  CS2R R84, SRZ ;  /* 0x0000000000547805 */ /* 0x000fe2000001ff00 */
[----:B------:R-:W-:Y:S06]  /*09b0*/  @!P0 BRA `(.L_x_11) ;  /* 0x0000000000a88947 */ /* 0x000fec0003800000 */
[----:B------:R-:W-:-:S04]  /*09c0*/  LOP3.LUT R5, R2, 0x1, RZ, 0xfc, !PT ;  /* 0x0000000102057812 */ /* 0x000fc800078efcff */
[----:B------:R-:W-:-:S13]  /*09d0*/  ISETP.NE.AND P0, PT, R5, 0x3, PT ;  /* 0x000000030500780c */ /* 0x000fda0003f05270 */
[----:B------:R-:W-:Y:S05]  /*09e0*/  @!P0 BRA `(.L_x_12) ;  /* 0x0000000000048947 */ /* 0x000fea0003800000 */
[----:B------:R-:W-:Y:S01]  /*09f0*/  BPT.TRAP 0x1 ;  /* 0x000000040000795c */ /* 0x000fe20000300000 */
.L_x_12:
[----:B------:R-:W0:Y:S01]  /*0a00*/  S2UR UR5, SR_CgaCtaId ;  /* 0x00000000000579c3 */ /* 0x000e220000008800 */
[----:B------:R-:W-:Y:S01]  /*0a10*/  SHF.L.U32 R5, RZ, 0x1f, RZ ;  /* 0x0000001fff057819 */ /* 0x000fe200000006ff */
[----:B------:R-:W-:Y:S02]  /*0a20*/  UMOV UR4, 0x400 ;  /* 0x0000040000047882 */ /* 0x000fe40000000000 */
[----:B0-----:R-:W-:-:S12]  /*0a30*/  ULEA UR4, UR5, UR4, 0x18 ;  /* 0x0000000405047291 */ /* 0x001fd8000f8ec03f */
.L_x_13:
[----:B0-----:R-:W-:-:S04]  /*0a40*/  IMAD.U32 R6, RZ, RZ, UR4 ;  /* 0x00000004ff067e24 */ /* 0x001fc8000f8e00ff */
[----:B------:R0:W1:Y:S03]  /*0a50*/  SYNCS.PHASECHK.TRANS64.TRYWAIT P0, [R6+URZ+0x36000], R5 ;  /* 0x03600005060075a7 */ /* 0x000066000800017f */
[----:B-1----:R-:W-:Y:S05]  /*0a60*/  @!P0 NANOSLEEP.SYNCS 0x989680 ;  /* 0x009896800000895d */ /* 0x002fea0003900000 */
[----:B------:R-:W1:Y:S02]  /*0a70*/  @!P0 SYNCS.PHASECHK.TRANS64 P0, [R6+URZ+0x36000], R5 ;  /* 0x03600005060085a7 */ /* 0x000e64000800007f */
[----:B-1----:R-:W-:Y:S05]  /*0a80*/  @!P0 BRA `(.L_x_13) ;  /* 0xfffffffc00ec8947 */ /* 0x002fea000383ffff */
[----:B------:R-:W-:Y:S01]  /*0a90*/  UIADD3 UR5, UR4, 0x12000, URZ ;  /* 0x0001200004057890 */ /* 0x000fe2000fffe03f */
[----:B------:R-:W-:Y:S01]  /*0aa0*/  WARPGROUP.ARRIVE ;  /* 0x00000000000079c5 */ /* 0x000fe20000000000 */
[----:B------:R-:W-:Y:S02]  /*0ab0*/  USHF.R.U32.HI UR4, URZ, 0x4, UR4 ;  /* 0x000000043f047899 */ /* 0x000fe40008011604 */
[----:B------:R-:W-:Y:S02]  /*0ac0*/  USHF.R.U32.HI UR5, URZ, 0x4, UR5 ;  /* 0x000000043f057899 */ /* 0x000fe40008011605 */
[----:B------:R-:W-:Y:S02]  /*0ad0*/  ULOP3.LUT UR4, UR4, 0x3fff, URZ, 0xc0, !UPT ;  /* 0x00003fff04047892 */ /* 0x000fe4000f8ec03f */
[----:B------:R-:W-:Y:S02]  /*0ae0*/  ULOP3.LUT UR5, UR5, 0x3fff, URZ, 0xc0, !UPT ;  /* 0x00003fff05057892 */ /* 0x000fe4000f8ec03f */
[----:B------:R-:W-:-:S02]  /*0af0*/  ULOP3.LUT UR9, UR4, 0x10000, URZ, 0xfc, !UPT ;  /* 0x0001000004097892 */ /* 0x000fc4000f8efc3f */
[----:B------:R-:W-:Y:S01]  /*0b00*/  ULOP3.LUT UR8, UR5, 0x2000000, URZ, 0xfc, !UPT ;  /* 0x0200000005087892 */ /* 0x000fe2000f8efc3f */
[----:B------:R-:W-:Y:S02]  /*0b10*/  UMOV UR7, 0x40000040 ;  /* 0x4000004000077882 */ /* 0x000fe40000000000 */
[----:B------:R-:W-:Y:S02]  /*0b20*/  UMOV UR5, 0x40000040 ;  /* 0x4000004000057882 */ /* 0x000fe40000000000 */
[----:B------:R-:W-:Y:S02]  /*0b30*/  UMOV UR4, UR9 ;  /* 0x0000000900047c82 */ /* 0x000fe40008000000 */
[----:B------:R-:W-:Y:S02]  /*0b40*/  UMOV UR6, UR8 ;  /* 0x0000000800067c82 */ /* 0x000fe40008000000 */
[----:B------:R-:W-:Y:S01]  /*0b50*/  HGMMA.64x128x16.F32.BF16 R24, gdesc[UR4].tnspB, RZ, !UPT ;  /* 0x41e00000041879f0 */ /* 0x000fe2000c7018ff */
[----:B------:R-:W-:-:S02]  /*0b60*/  UIADD3 UR4, UR9, 0x2, URZ ;  /* 0x0000000209047890 */ /* 0x000fc4000fffe03f */
[----:B------:R-:W-:Y:S01]  /*0b70*/  UIADD3 UR6, UR8, 0x80, URZ ;  /* 0x0000008008067890 */ /* 0x000fe2000fffe03f */
[----:B------:R-:W-:Y:S01]  /*0b80*/  UMOV UR5, 0x40000040 ;  /* 0x4000004000057882 */ /* 0x000fe20000000000 */
[----:B------:R-:W-:-:S07]  /*0b90*/  UMOV UR7, 0x40000040 ;  /* 0x4000004000077882 */ /* 0x000fce0000000000 */
[----:B------:R-:W-:Y:S01]  /*0ba0*/  HGMMA.64x128x16.F32.BF16 R24, gdesc[UR4].tnspB, R24 ;  /* 0x41e00000041879f0 */ /* 0x000fe20008701818 */
[----:B------:R-:W-:Y:S02]  /*0bb0*/  UIADD3 UR4, UR9, 0x4, URZ ;  /* 0x0000000409047890 */ /* 0x000fe4000fffe03f */
        /* <DEDUP_REMOVED lines=8> */
[----:B------:R-:W-:Y:S01]  /*0c40*/  HGMMA.64x128x16.F32.BF16 R24, gdesc[UR4].tnspB, R24, gsb0 ;  /* 0x41e00000041879f0 */ /* 0x000fe20008001818 */
[----:B------:R-:W-:-:S05]  /*0c50*/  UMOV UR4, 0x1 ;  /* 0x0000000100047882 */ /* 0x000fca0000000000 */
.L_x_11:
[----:B0-----:R-:W-:-:S05]  /*0c60*/  VIMNMX R5, R4, 0x1, PT ;  /* 0x0000000104057848 */ /* 0x001fca0003fe0100 */
[----:B------:R-:W-:-:S05]  /*0c70*/  IMAD.IADD R6, R4, 0x1, -R5 ;  /* 0x0000000104067824 */ /* 0x000fca00078e0a05 */
[----:B------:R-:W-:-:S13]  /*0c80*/  ISETP.GE.AND P0, PT, R6, 0x1, PT ;  /* 0x000000010600780c */ /* 0x000fda0003f06270 */
[----:B------:R-:W-:Y:S05]  /*0c90*/  @!P0 BRA `(.L_x_14) ;  /* 0x0000000400188947 */ /* 0x000fea0003800000 */
[----:B------:R-:W0:Y:S01]  /*0ca0*/  S2UR UR6, SR_CgaCtaId ;  /* 0x00000000000679c3 */ /* 0x000e220000008800 */
[----:B------:R-:W-:Y:S01]  /*0cb0*/  UMOV UR5, 0x400 ;  /* 0x0000040000057882 */ /* 0x000fe20000000000 */
[----:B------:R-:W-:Y:S01]  /*0cc0*/  LOP3.LUT R10, R2, 0x1, RZ, 0xfc, !PT ;  /* 0x00000001020a7812 */ /* 0x000fe200078efcff */
[----:B------:R-:W-:Y:S01]  /*0cd0*/  IMAD.MOV.U32 R9, RZ, RZ, RZ ;  /* 0x000000ffff097224 */ /* 0x000fe200078e00ff */
[----:B------:R-:W-:Y:S01]  /*0ce0*/  UISETP.NE.U32.AND UP0, UPT, UR4, URZ, UPT ;  /* 0x0000003f0400728c */ /* 0x000fe2000bf05070 */
[----:B------:R-:W-:Y:S01]  /*0cf0*/  IMAD.MOV.U32 R5, RZ, RZ, R6 ;  /* 0x000000ffff057224 */ /* 0x000fe200078e0006 */
[----:B0-----:R-:W-:-:S04]  /*0d00*/  ULEA UR14, UR6, UR5, 0x18 ;  /* 0x00000005060e7291 */ /* 0x001fc8000f8ec03f */
[----:B------:R-:W-:Y:S02]  /*0d10*/  UIADD3 UR6, UR14, 0x12000, URZ ;  /* 0x000120000e067890 */ /* 0x000fe4000fffe03f */
[----:B------:R-:W-:Y:S02]  /*0d20*/  USHF.R.U32.HI UR5, URZ, 0x4, UR14 ;  /* 0x000000043f057899 */ /* 0x000fe4000801160e */
[----:B------:R-:W-:Y:S02]  /*0d30*/  USHF.R.U32.HI UR6, URZ, 0x4, UR6 ;  /* 0x000000043f067899 */ /* 0x000fe40008011606 */
[----:B------:R-:W-:Y:S02]  /*0d40*/  ULOP3.LUT UR5, UR5, 0x3fff, URZ, 0xc0, !UPT ;  /* 0x00003fff05057892 */ /* 0x000fe4000f8ec03f */
[----:B------:R-:W-:Y:S02]  /*0d50*/  ULOP3.LUT UR6, UR6, 0x3fff, URZ, 0xc0, !UPT ;  /* 0x00003fff06067892 */ /* 0x000fe4000f8ec03f */
[----:B------:R-:W-:-:S02]  /*0d60*/  ULOP3.LUT UR15, UR5, 0x10000, URZ, 0xfc, !UPT ;  /* 0x00010000050f7892 */ /* 0x000fc4000f8efc3f */
[----:B------:R-:W-:Y:S01]  /*0d70*/  ULOP3.LUT UR16, UR6, 0x2000000, URZ, 0xfc, !UPT ;  /* 0x0200000006107892 */ /* 0x000fe2000f8efc3f */
[----:B------:R-:W-:-:S11]  /*0d80*/  UMOV UR5, URZ ;  /* 0x0000003f00057c82 */ /* 0x000fd60008000000 */
.L_x_19:
[----:B------:R-:W-:-:S13]  /*0d90*/  ISETP.NE.AND P1, PT, R10, 0x3, PT ;  /* 0x000000030a00780c */ /* 0x000fda0003f25270 */
[----:B0-----:R-:W-:Y:S05]  /*0da0*/  @!P1 BRA `(.L_x_15) ;  /* 0x0000000000049947 */ /* 0x001fea0003800000 */
[----:B------:R-:W-:Y:S01]  /*0db0*/  BPT.TRAP 0x1 ;  /* 0x000000040000795c */ /* 0x000fe20000300000 */
.L_x_15:
[----:B------:R-:W-:Y:S01]  /*0dc0*/  SHF.L.U32 R7, R9, 0x1f, RZ ;  /* 0x0000001f09077819 */ /* 0x000fe200000006ff */
[----:B------:R-:W-:-:S12]  /*0dd0*/  ULEA UR6, UR4, UR14, 0x3 ;  /* 0x0000000e04067291 */ /* 0x000fd8000f8e183f */
.L_x_16:
[----:B0-----:R-:W-:-:S04]  /*0de0*/  IMAD.U32 R8, RZ, RZ, UR6 ;  /* 0x00000006ff087e24 */ /* 0x001fc8000f8e00ff */
[----:B------:R0:W1:Y:S03]  /*0df0*/  SYNCS.PHASECHK.TRANS64.TRYWAIT P0, [R8+URZ+0x36000], R7 ;  /* 0x03600007080075a7 */ /* 0x000066000800017f */
[----:B-1----:R-:W-:Y:S05]  /*0e00*/  @!P0 NANOSLEEP.SYNCS 0x989680 ;  /* 0x009896800000895d */ /* 0x002fea0003900000 */
[----:B------:R-:W1:Y:S02]  /*0e10*/  @!P0 SYNCS.PHASECHK.TRANS64 P0, [R8+URZ+0x36000], R7 ;  /* 0x03600007080085a7 */ /* 0x000e64000800007f */
[----:B-1----:R-:W-:Y:S05]  /*0e20*/  @!P0 BRA `(.L_x_16) ;  /* 0xfffffffc00ec8947 */ /* 0x002fea000383ffff */
[----:B------:R-:W-:Y:S01]  /*0e30*/  ULEA UR6, UR4, UR15, 0x9 ;  /* 0x0000000f04067291 */ /* 0x000fe2000f8e483f */
[----:B------:R-:W-:Y:S01]  /*0e40*/  WARPGROUP.ARRIVE ;  /* 0x00000000000079c5 */ /* 0x000fe20000000000 */
[----:B------:R-:W-:Y:S01]  /*0e50*/  ULEA UR7, UR4, UR16, 0xa ;  /* 0x0000001004077291 */ /* 0x000fe2000f8e503f */
[----:B------:R-:W-:Y:S01]  /*0e60*/  UMOV UR9, 0x40000040 ;  /* 0x4000004000097882 */ /* 0x000fe20000000000 */
[----:B------:R-:W-:-:S03]  /*0e70*/  UMOV UR11, 0x40000040 ;  /* 0x40000040000b7882 */ /* 0x000fc60000000000 */
[----:B------:R-:W-:Y:S02]  /*0e80*/  UMOV UR8, UR6 ;  /* 0x0000000600087c82 */ /* 0x000fe40008000000 */
[----:B------:R-:W-:Y:S02]  /*0e90*/  UMOV UR10, UR7 ;  /* 0x00000007000a7c82 */ /* 0x000fe40008000000 */
[----:B------:R-:W-:Y:S01]  /*0ea0*/  HGMMA.64x128x16.F32.BF16 R24, gdesc[UR8].tnspB, R24, UP0 ;  /* 0x41e00000081879f0 */ /* 0x000fe2000bf01818 */
        /* <DEDUP_REMOVED lines=14> */
[----:B------:R-:W-:Y:S03]  /*0f90*/  HGMMA.64x128x16.F32.BF16 R24, gdesc[UR8].tnspB, R24, gsb0 ;  /* 0x41e00000081879f0 */ /* 0x000fe60008001818 */
[----:B------:R-:W-:Y:S02]  /*0fa0*/  WARPGROUP.DEPBAR.LE gsb0, 0x1 ;  /* 0x00008000000079c5 */ /* 0x000fe40000010100 */
[----:B------:R-:W-:Y:S05]  /*0fb0*/  @!P1 BRA `(.L_x_17) ;  /* 0x0000000000049947 */ /* 0x000fea0003800000 */
[----:B------:R-:W-:Y:S01]  /*0fc0*/  BPT.TRAP 0x1 ;  /* 0x000000040000795c */ /* 0x000fe20000300000 */
.L_x_17:
[----:B------:R-:W-:Y:S01]  /*0fd0*/  ULEA UR6, UR5, UR14, 0x3 ;  /* 0x0000000e05067291 */ /* 0x000fe2000f8e183f */
[----:B------:R-:W-:-:S03]  /*0fe0*/  ISETP.GT.U32.AND P0, PT, R2, 0x1, PT ;  /* 0x000000010200780c */ /* 0x000fc60003f04070 */
[----:B------:R-:W-:-:S04]  /*0ff0*/  UIADD3 UR6, UR6, 0x36048, URZ ;  /* 0x0003604806067890 */ /* 0x000fc8000fffe03f */
[----:B------:R-:W-:-:S09]  /*1000*/  UPRMT UR6, URZ, 0x654, UR6 ;  /* 0x000006543f067896 */ /* 0x000fd20008000006 */
[----:B------:R-:W-:Y:S01]  /*1010*/  SYNCS.ARRIVE.TRANS64.RED.A1T0 RZ, [UR6], RZ ;  /* 0x000000ffffff79a7 */ /* 0x000fe20008100406 */
[----:B------:R-:W-:Y:S05]  /*1020*/  @P0 BRA `(.L_x_18) ;  /* 0x0000000000040947 */ /* 0x000fea0003800000 */
[----:B------:R-:W-:Y:S01]  /*1030*/  BPT.TRAP 0x1 ;  /* 0x000000040000795c */ /* 0x000fe20000300000 */
.L_x_18:
[----:B------:R-:W-:Y:S01]  /*1040*/  UIADD3 UR4, UR4, 0x1, URZ ;  /* 0x0000000104047890 */ /* 0x000fe2000fffe03f */
[C---:B------:R-:W-:Y:S01]  /*1050*/  ISETP.GT.AND P0, PT, R5.reuse, 0x1, PT ;  /* 0x000000010500780c */ /* 0x040fe20003f04270 */
[----:B------:R-:W-:Y:S01]  /*1060*/  UIADD3 UR5, UR5, 0x1, URZ ;  /* 0x0000000105057890 */ /* 0x000fe2000fffe03f */
[----:B------:R-:W-:Y:S01]  /*1070*/  VIADD R5, R5, 0xffffffff ;  /* 0xffffffff05057836 */ /* 0x000fe20000000000 */
[----:B------:R-:W-:Y:S02]  /*1080*/  UISETP.NE.AND UP0, UPT, UR4, 0x9, UPT ;  /* 0x000000090400788c */ /* 0x000fe4000bf05270 */
[----:B------:R-:W-:Y:S02]  /*1090*/  UISETP.NE.AND UP1, UPT, UR5, 0x9, UPT ;  /* 0x000000090500788c */ /* 0x000fe4000bf25270 */
[----:B------:R-:W-:Y:S02]  /*10a0*/  USEL UR6, URZ, 0x1, UP0 ;  /* 0x000000013f067887 */ /* 0x000fe40008000000 */
[----:B------:R-:W-:-:S02]  /*10b0*/  USEL UR4, UR4, URZ, UP0 ;  /* 0x0000003f04047287 */ /* 0x000fc40008000000 */
[----:B------:R-:W-:Y:S02]  /*10c0*/  USEL UR5, UR5, URZ, UP1 ;  /* 0x0000003f05057287 */ /* 0x000fe40008800000 */
[----:B------:R-:W-:Y:S01]  /*10d0*/  UPLOP3.LUT UP0, UPT, UPT, UPT, UPT, 0x80, 0x0 ;  /* 0x000000000000789c */ /* 0x000fe20003f0f070 */
[----:B------:R-:W-:Y:S01]  /*10e0*/  LOP3.LUT R9, R9, UR6, RZ, 0x3c, !PT ;  /* 0x0000000609097c12 */ /* 0x000fe2000f8e3cff */
[----:B------:R-:W-:Y:S09]  /*10f0*/  @P0 BRA `(.L_x_19) ;  /* 0xfffffffc00240947 */ /* 0x000ff2000383ffff */
.L_x_14:
[----:B------:R-:W-:Y:S01]  /*1100*/  ISETP.GE.AND P0, PT, R4, 0x1, PT ;  /* 0x000000010400780c */ /* 0x000fe20003f06270 */
[----:B------:R-:W-:-:S12]  /*1110*/  WARPGROUP.DEPBAR.LE gsb0, 0x0 ;  /* 0x00008000000079c5 */ /* 0x000fd80000010000 */
[----:B------:R-:W-:Y:S05]  /*1120*/  @!P0 BRA `(.L_x_20) ;  /* 0x0000000000448947 */ /* 0x000fea0003800000 */
[----:B------:R-:W-:-:S04]  /*1130*/  LOP3.LUT R4, R2, 0x1, RZ, 0xfc, !PT ;  /* 0x0000000102047812 */ /* 0x000fc800078efcff */
[----:B------:R-:W-:-:S13]  /*1140*/  ISETP.NE.AND P0, PT, R4, 0x3, PT ;  /* 0x000000030400780c */ /* 0x000fda0003f05270 */
[----:B------:R-:W-:Y:S05]  /*1150*/  @!P0 BRA `(.L_x_21) ;  /* 0x0000000000048947 */ /* 0x000fea0003800000 */
[----:B------:R-:W-:Y:S01]  /*1160*/  BPT.TRAP 0x1 ;  /* 0x000000040000795c */ /* 0x000fe20000300000 */
.L_x_21:
[----:B0-----:R-:W0:Y:S01]  /*1170*/  S2R R7, SR_CgaCtaId ;  /* 0x0000000000077919 */ /* 0x001e220000008800 */
[----:B------:R-:W-:Y:S01]  /*1180*/  IMAD.WIDE.U32 R4, R6, 0x38e38e39, RZ ;  /* 0x38e38e3906047825 */ /* 0x000fe200078e00ff */
[----:B------:R-:W-:Y:S02]  /*1190*/  MOV R4, 0x400 ;  /* 0x0000040000047802 */ /* 0x000fe40000000f00 */
[----:B------:R-:W-:Y:S02]  /*11a0*/  ISETP.GT.U32.AND P0, PT, R2, 0x1, PT ;  /* 0x000000010200780c */ /* 0x000fe40003f04070 */
[----:B------:R-:W-:-:S05]  /*11b0*/  SHF.R.U32.HI R5, RZ, 0x1, R5 ;  /* 0x00000001ff057819 */ /* 0x000fca0000011605 */
[----:B------:R-:W-:Y:S01]  /*11c0*/  IMAD R6, R5, -0x9, R6 ;  /* 0xfffffff705067824 */ /* 0x000fe200078e0206 */
[----:B0-----:R-:W-:-:S05]  /*11d0*/  LEA R7, R7, R4, 0x18 ;  /* 0x0000000407077211 */ /* 0x001fca00078ec0ff */
[----:B------:R-:W-:-:S04]  /*11e0*/  IMAD R6, R6, 0x8, R7 ;  /* 0x0000000806067824 */ /* 0x000fc800078e0207 */
[----:B------:R-:W-:-:S05]  /*11f0*/  VIADD R6, R6, 0x36048 ;  /* 0x0003604806067836 */ /* 0x000fca0000000000 */
[----:B------:R-:W-:-:S04]  /*1200*/  PRMT R6, RZ, 0x654, R6 ;  /* 0x00000654ff067816 */ /* 0x000fc80000000006 */
[----:B------:R1:W-:Y:S01]  /*1210*/  SYNCS.ARRIVE.TRANS64.RED.A1T0 RZ, [R6+URZ], RZ ;  /* 0x000000ff06ff79a7 */ /* 0x0003e2000810043f */
[----:B------:R-:W-:Y:S05]  /*1220*/  @P0 BRA `(.L_x_20) ;  /* 0x0000000000040947 */ /* 0x000fea0003800000 */
[----:B------:R-:W-:Y:S01]  /*1230*/  BPT.TRAP 0x1 ;  /* 0x000000040000795c */ /* 0x000fe20000300000 */
.L_x_20:
[----:B------:R-:W2:Y:S01]  /*1240*/  S2R R5, SR_TID.X ;  /* 0x0000000000057919 */ /* 0x000ea20000002100 */
[----:B------:R-:W-:Y:S01]  /*1250*/  ULDC.64 UR4, c[0x0][0x280] ;  /* 0x0000a00000047ab9 */ /* 0x000fe20000000a00 */
[----:B------:R-:W4:Y:S01]  /*1260*/  S2R R4, SR_CTAID.Y ;  /* 0x0000000000047919 */ /* 0x000f220000002600 */
[----:B------:R-:W0:Y:S01]  /*1270*/  S2R R15, SR_CTAID.X ;  /* 0x00000000000f7919 */ /* 0x000e220000002500 */
[----:B--2---:R-:W-:-:S04]  /*1280*/  SHF.R.S32.HI R2, RZ, 0x1f, R5 ;  /* 0x0000001fff027819 */ /* 0x004fc80000011405 */
[----:B------:R-:W-:Y:S01]  /*1290*/  LEA.HI R2, R2, R5, RZ, 0x7 ;  /* 0x0000000502027211 */ /* 0x000fe200078f38ff */
[----:B----4-:R-:W-:-:S03]  /*12a0*/  IMAD.SHL.U32 R4, R4, 0x80, RZ ;  /* 0x0000008004047824 */ /* 0x010fc600078e00ff */
[----:B------:R-:W-:Y:S01]  /*12b0*/  LOP3.LUT R2, R2, 0xffffff80, RZ, 0xc0, !PT ;  /* 0xffffff8002027812 */ /* 0x000fe200078ec0ff */
[----:B0-----:R-:W-:Y:S01]  /*12c0*/  IMAD.SHL.U32 R8, R15, 0x40, RZ ;  /* 0x000000400f087824 */ /* 0x001fe200078e00ff */
[----:B------:R-:W-:-:S03]  /*12d0*/  ISETP.GE.AND P0, PT, R4, UR5, PT ;  /* 0x0000000504007c0c */ /* 0x000fc6000bf06270 */
[----:B------:R-:W-:Y:S01]  /*12e0*/  IMAD.IADD R2, R5, 0x1, -R2 ;  /* 0x0000000105027824 */ /* 0x000fe200078e0a02 */
[----:B------:R-:W-:-:S04]  /*12f0*/  ISETP.GE.OR P0, PT, R8, UR4, P0 ;  /* 0x0000000408007c0c */ /* 0x000fc80008706670 */
[----:B------:R-:W-:-:S04]  /*1300*/  SHF.R.S32.HI R5, RZ, 0x1f, R2 ;  /* 0x0000001fff057819 */ /* 0x000fc80000011402 */
[----:B-1----:R-:W-:-:S04]  /*1310*/  LEA.HI R6, R5, R2, RZ, 0x2 ;  /* 0x0000000205067211 */ /* 0x002fc800078f10ff */
[--C-:B------:R-:W-:Y:S02]  /*1320*/  SHF.R.S32.HI R10, RZ, 0x2, R6.reuse ;  /* 0x00000002ff0a7819 */ /* 0x100fe40000011406 */
[----:B------:R-:W-:-:S04]  /*1330*/  SHF.R.S32.HI R7, RZ, 0x1f, R6 ;  /* 0x0000001fff077819 */ /* 0x000fc80000011406 */
[----:B------:R-:W-:-:S04]  /*1340*/  LEA.HI R7, R7, R10, RZ, 0x3 ;  /* 0x0000000a07077211 */ /* 0x000fc800078f18ff */
[----:B------:R-:W-:Y:S01]  /*1350*/  LOP3.LUT R11, R7, 0xfffffff8, RZ, 0xc0, !PT ;  /* 0xfffffff8070b7812 */ /* 0x000fe200078ec0ff */
[----:B------:R-:W-:Y:S06]  /*1360*/  @P0 EXIT ;  /* 0x000000000000094d */ /* 0x000fec0003800000 */
[----:B------:R-:W0:Y:S01]  /*1370*/  LDC.64 R16, c[0x0][0x5d0] ;  /* 0x00017400ff107b82 */ /* 0x000e220000000a00 */
[----:B------:R-:W-:Y:S01]  /*1380*/  IMAD.IADD R10, R10, 0x1, -R11 ;  /* 0x000000010a0a7824 */ /* 0x000fe200078e0a0b */
[----:B------:R-:W-:Y:S02]  /*1390*/  LOP3.LUT R7, R6, 0x7ffffffc, RZ, 0xc0, !PT ;  /* 0x7ffffffc06077812 */ /* 0x000fe400078ec0ff */
[----:B------:R-:W-:Y:S02]  /*13a0*/  LEA.HI R5, R5, R2, RZ, 0x5 ;  /* 0x0000000205057211 */ /* 0x000fe400078f28ff */
[----:B------:R-:W-:Y:S01]  /*13b0*/  SHF.R.S32.HI R11, RZ, 0x1f, R10 ;  /* 0x0000001fff0b7819 */ /* 0x000fe2000001140a */
[----:B------:R-:W-:Y:S01]  /*13c0*/  IMAD.IADD R7, R2, 0x1, -R7 ;  /* 0x0000000102077824 */ /* 0x000fe200078e0a07 */
[----:B------:R-:W-:Y:S02]  /*13d0*/  SHF.R.S32.HI R5, RZ, 0x5, R5 ;  /* 0x00000005ff057819 */ /* 0x000fe40000011405 */
[----:B---3-5:R-:W-:Y:S01]  /*13e0*/  FSETP.NEU.AND P1, PT, R3, RZ, PT ;  /* 0x000000ff0300720b */ /* 0x028fe20003f2d000 */
[----:B------:R-:W-:-:S02]  /*13f0*/  IMAD.SHL.U32 R7, R7, 0x2, RZ ;  /* 0x0000000207077824 */ /* 0x000fc400078e00ff */
[----:B------:R-:W-:-:S03]  /*1400*/  IMAD.WIDE R14, R15, 0x40, R10 ;  /* 0x000000400f0e7825 */ /* 0x000fc600078e020a */
[----:B------:R-:W-:Y:S01]  /*1410*/  SHF.R.S32.HI R9, RZ, 0x1f, R7 ;  /* 0x0000001fff097819 */ /* 0x000fe20000011407 */
[C---:B------:R-:W-:Y:S01]  /*1420*/  IMAD R11, R5.reuse, -0x10, -R8 ;  /* 0xfffffff0050b7824 */ /* 0x040fe200078e0a08 */
[C---:B------:R-:W-:Y:S01]  /*1430*/  IADD3 R8, P0, R4.reuse, R7, RZ ;  /* 0x0000000704087210 */ /* 0x040fe20007f1e0ff */
[----:B------:R-:W-:Y:S01]  /*1440*/  IMAD.WIDE R14, R5, 0x10, R14 ;  /* 0x00000010050e7825 */ /* 0x000fe200078e020e */
[----:B------:R-:W-:Y:S02]  /*1450*/  IADD3 R2, -R7, UR5, -R4 ;  /* 0x0000000507027c10 */ /* 0x000fe4000fffe904 */
[----:B------:R-:W-:Y:S01]  /*1460*/  LEA.HI.X.SX32 R9, R4, R9, 0x1, P0 ;  /* 0x0000000904097211 */ /* 0x000fe200000f0eff */
[-C--:B0-----:R-:W-:Y:S01]  /*1470*/  IMAD R4, R15, R16.reuse, RZ ;  /* 0x000000100f047224 */ /* 0x081fe200078e02ff */
[----:B------:R-:W-:Y:S02]  /*1480*/  IADD3 R10, R11, UR4, -R10 ;  /* 0x000000040b0a7c10 */ /* 0x000fe4000fffe80a */
[----:B------:R-:W-:Y:S01]  /*1490*/  ISETP.GT.AND P0, PT, R2, RZ, PT ;  /* 0x000000ff0200720c */ /* 0x000fe20003f04270 */
[----:B------:R-:W-:Y:S01]  /*14a0*/  IMAD.WIDE.U32 R12, R14, R16, R8 ;  /* 0x000000100e0c7225 */ /* 0x000fe200078e0008 */
[----:B------:R-:W-:-:S02]  /*14b0*/  SHF.L.U64.HI R11, R16, 0x3, R17 ;  /* 0x00000003100b7819 */ /* 0x000fc40000010211 */
[----:B------:R-:W-:Y:S01]  /*14c0*/  ISETP.GT.AND P2, PT, R10, RZ, P0 ;  /* 0x000000ff0a00720c */ /* 0x000fe20000744270 */
[----:B------:R-:W-:Y:S02]  /*14d0*/  IMAD R7, R14, R17, R4 ;  /* 0x000000110e077224 */ /* 0x000fe400078e0204 */
[----:B------:R-:W-:Y:S02]  /*14e0*/  IMAD.SHL.U32 R16, R16, 0x8, RZ ;  /* 0x0000000810107824 */ /* 0x000fe400078e00ff */
[----:B------:R-:W-:Y:S01]  /*14f0*/  IMAD.IADD R7, R13, 0x1, R7 ;  /* 0x000000010d077824 */ /* 0x000fe200078e0207 */
[----:B------:R-:W-:Y:S07]  /*1500*/  @!P1 BRA `(.L_x_22) ;  /* 0x0000002c00fc9947 */ /* 0x000fee0003800000 */
[----:B------:R-:W-:Y:S01]  /*1510*/  ULDC.64 UR6, c[0x0][0x5b0] ;  /* 0x00016c0000067ab9 */ /* 0x000fe20000000a00 */
[----:B------:R-:W-:Y:S01]  /*1520*/  ULDC.64 UR8, c[0x0][0x5a8] ;  /* 0x00016a0000087ab9 */ /* 0x000fe20000000a00 */
[----:B------:R-:W-:Y:S01]  /*1530*/  IMAD R13, R15, UR6, RZ ;  /* 0x000000060f0d7c24 */ /* 0x000fe2000f8e02ff */
[----:B------:R-:W-:Y:S01]  /*1540*/  ULDC.64 UR4, c[0x0][0x5c8] ;  /* 0x0001720000047ab9 */ /* 0x000fe20000000a00 */
[----:B------:R-:W-:-:S04]  /*1550*/  IMAD.WIDE.U32 R18, R14, UR6, R8 ;  /* 0x000000060e127c25 */ /* 0x000fc8000f8e0008 */
[----:B------:R-:W-:Y:S01]  /*1560*/  IMAD R13, R14, UR7, R13 ;  /* 0x000000070e0d7c24 */ /* 0x000fe2000f8e020d */
[----:B------:R-:W-:-:S03]  /*1570*/  LEA R4, P1, R18, UR8, 0x1 ;  /* 0x0000000812047c11 */ /* 0x000fc6000f8208ff */
[----:B------:R-:W-:-:S05]  /*1580*/  IMAD.IADD R5, R19, 0x1, R13 ;  /* 0x0000000113057824 */ /* 0x000fca00078e020d */
[----:B------:R-:W-:-:S05]  /*1590*/  LEA.HI.X R5, R18, UR9, R5, 0x1, P1 ;  /* 0x0000000912057c11 */ /* 0x000fca00088f0c05 */
[----:B------:R-:W2:Y:S01]  /*15a0*/  @P2 LDG.E.LTC128B.U16 R17, desc[UR12][R4.64] ;  /* 0x0000000c04112981 */ /* 0x000ea2000c1e1520 */
[----:B------:R-:W-:Y:S01]  /*15b0*/  ISETP.GT.AND P1, PT, R2, 0x1, PT ;  /* 0x000000010200780c */ /* 0x000fe20003f24270 */
[----:B------:R-:W-:Y:S03]  /*15c0*/  BSSY B0, `(.L_x_23) ;  /* 0x000000b000007945 */ /* 0x000fe60003800000 */
[----:B------:R-:W-:Y:S01]  /*15d0*/  ISETP.GT.AND P3, PT, R10, RZ, P1 ;  /* 0x000000ff0a00720c */ /* 0x000fe20000f64270 */
[----:B--2---:R-:W-:-:S04]  /*15e0*/  IMAD.U32 R6, R17, 0x10000, RZ ;  /* 0x0001000011067824 */ /* 0x004fc800078e00ff */
[----:B------:R-:W-:Y:S01]  /*15f0*/  FMUL R19, R6, R3 ;  /* 0x0000000306137220 */ /* 0x000fe20000400000 */
[----:B------:R-:W-:-:S03]  /*1600*/  LEA R6, P4, R12, UR4, 0x1 ;  /* 0x000000040c067c11 */ /* 0x000fc6000f8808ff */
[----:B------:R-:W-:Y:S01]  /*1610*/  FFMA R19, R24, R0, R19 ;  /* 0x0000000018137223 */ /* 0x000fe20000000013 */
[----:B------:R-:W-:-:S04]  /*1620*/  LEA.HI.X R7, R12, UR5, R7, 0x1, P4 ;  /* 0x000000050c077c11 */ /* 0x000fc8000a0f0c07 */
[----:B------:R-:W-:-:S05]  /*1630*/  F2FP.BF16.F32.PACK_AB R19, RZ, R19 ;  /* 0x00000013ff13723e */ /* 0x000fca00000010ff */
[----:B------:R0:W-:Y:S01]  /*1640*/  @P2 STG.E.U16 desc[UR12][R6.64], R19 ;  /* 0x0000001306002986 */ /* 0x0001e2000c10150c */
[----:B------:R-:W-:Y:S05]  /*1650*/  @!P3 BRA `(.L_x_24) ;  /* 0x000000000004b947 */ /* 0x000fea0003800000 */
[----:B------:R1:W5:Y:S02]  /*1660*/  LDG.E.LTC128B.U16 R17, desc[UR12][R4.64+0x2] ;  /* 0x0000020c04117981 */ /* 0x000364000c1e1520 */
.L_x_24:
[----:B------:R-:W-:Y:S05]  /*1670*/  BSYNC B0 ;  /* 0x0000000000007941 */ /* 0x000fea0003800000 */
.L_x_23:
[----:B------:R-:W-:Y:S01]  /*1680*/  USHF.L.U32 UR5, UR6, 0x3, URZ ;  /* 0x0000000306057899 */ /* 0x000fe2000800063f */
[----:B-----5:R-:W-:Y:S01]  /*1690*/  IMAD.U32 R12, R17, 0x10000, RZ ;  /* 0x00010000110c7824 */ /* 0x020fe200078e00ff */
[----:B------:R-:W-:Y:S01]  /*16a0*/  USHF.L.U64.HI UR4, UR6, 0x3, UR7 ;  /* 0x0000000306047899 */ /* 0x000fe20008010207 */
[----:B------:R-:W-:Y:S02]  /*16b0*/  ISETP.GT.AND P0, PT, R10, 0x8, P0 ;  /* 0x000000080a00780c */ /* 0x000fe40000704270 */
[----:B------:R-:W-:Y:S01]  /*16c0*/  FMUL R12, R12, R3 ;  /* 0x000000030c0c7220 */ /* 0x000fe20000400000 */
[----:B------:R-:W-:Y:S02]  /*16d0*/  IMAD.U32 R18, RZ, RZ, UR5 ;  /* 0x00000005ff127e24 */ /* 0x000fe4000f8e00ff */
[----:B0-----:R-:W-:Y:S02]  /*16e0*/  IMAD.U32 R19, RZ, RZ, UR4 ;  /* 0x00000004ff137e24 */ /* 0x001fe4000f8e00ff */
[----:B------:R-:W-:Y:S01]  /*16f0*/  FFMA R12, R25, R0, R12 ;  /* 0x00000000190c7223 */ /* 0x000fe2000000000c */
[----:B------:R-:W-:-:S04]  /*1700*/  IMAD.WIDE.U32 R18, R14, UR6, R18 ;  /* 0x000000060e127c25 */ /* 0x000fc8000f8e0012 */
[----:B------:R-:W-:Y:S02]  /*1710*/  F2FP.BF16.F32.PACK_AB R12, RZ, R12 ;  /* 0x0000000cff0c723e */ /* 0x000fe400000010ff */
[----:B------:R-:W-:Y:S02]  /*1720*/  IADD3 R14, P2, R8, R18, RZ ;  /* 0x00000012080e7210 */ /* 0x000fe40007f5e0ff */
[----:B------:R-:W-:Y:S02]  /*1730*/  PRMT R15, R12, 0x7610, R15 ;  /* 0x000076100c0f7816 */ /* 0x000fe4000000000f */
[----:B------:R-:W-:Y:S02]  /*1740*/  IADD3.X R9, R9, R13, R19, P2, !PT ;  /* 0x0000000d09097210 */ /* 0x000fe400017fe413 */
[C---:B------:R-:W-:Y:S01]  /*1750*/  LEA R8, P2, R14.reuse, UR8, 0x1 ;  /* 0x000000080e087c11 */ /* 0x040fe2000f8408ff */
[----:B------:R0:W-:Y:S03]  /*1760*/  @P3 STG.E.U16 desc[UR12][R6.64+0x2], R15 ;  /* 0x0000020f06003986 */ /* 0x0001e6000c10150c */
[----:B------:R-:W-:-:S02]  /*1770*/  LEA.HI.X R9, R14, UR9, R9, 0x1, P2 ;  /* 0x000000090e097c11 */ /* 0x000fc400090f0c09 */
[----:B------:R-:W-:-:S06]  /*1780*/  PRMT R14, R17, 0x7610, R14 ;  /* 0x00007610110e7816 */ /* 0x000fcc000000000e */
[----:B------:R-:W2:Y:S01]  /*1790*/  @P0 LDG.E.LTC128B.U16 R14, desc[UR12][R8.64] ;  /* 0x0000000c080e0981 */ /* 0x000ea2000c1e1520 */
[C---:B------:R-:W-:Y:S01]  /*17a0*/  SHF.L.U64.HI R11, R16.reuse, 0x1, R11 ;  /* 0x00000001100b7819 */ /* 0x040fe2000001020b */
[----:B------:R-:W-:Y:S01]  /*17b0*/  BSSY B0, `(.L_x_25) ;  /* 0x000000b000007945 */ /* 0x000fe20003800000 */
[----:B------:R-:W-:Y:S02]  /*17c0*/  LEA R16, P2, R16, R6, 0x1 ;  /* 0x0000000610107211 */ /* 0x000fe400078408ff */
[----:B------:R-:W-:-:S03]  /*17d0*/  ISETP.GT.AND P1, PT, R10, 0x8, P1 ;  /* 0x000000080a00780c */ /* 0x000fc60000f24270 */
[----:B------:R-:W-:Y:S02]  /*17e0*/  IMAD.X R17, R11, 0x1, R7, P2 ;  /* 0x000000010b117824 */ /* 0x000fe400010e0607 */
[----:B--2---:R-:W-:-:S04]  /*17f0*/  IMAD.U32 R12, R14, 0x10000, RZ ;  /* 0x000100000e0c7824 */ /* 0x004fc800078e00ff */
[----:B------:R-:W-:-:S04]  /*1800*/  FMUL R13, R12, R3 ;  /* 0x000000030c0d7220 */ /* 0x000fc80000400000 */
[----:B------:R-:W-:-:S05]  /*1810*/  FFMA R13, R26, R0, R13 ;  /* 0x000000001a0d7223 */ /* 0x000fca000000000d */
[----:B------:R-:W-:-:S05]  /*1820*/  F2FP.BF16.F32.PACK_AB R13, RZ, R13 ;  /* 0x0000000dff0d723e */ /* 0x000fca00000010ff */
[----:B------:R0:W-:Y:S01]  /*1830*/  @P0 STG.E.U16 desc[UR12][R16.64], R13 ;  /* 0x0000000d10000986 */ /* 0x0001e2000c10150c */
[----:B------:R-:W-:Y:S05]  /*1840*/  @!P1 BRA `(.L_x_26) ;  /* 0x0000000000049947 */ /* 0x000fea0003800000 */
[----:B------:R2:W5:Y:S02]  /*1850*/  LDG.E.LTC128B.U16 R14, desc[UR12][R8.64+0x2] ;  /* 0x0000020c080e7981 */ /* 0x000564000c1e1520 */
.L_x_26:
[----:B------:R-:W-:Y:S05]  /*1860*/  BSYNC B0 ;  /* 0x0000000000007941 */ /* 0x000fea0003800000 */
.L_x_25:
[----:B-----5:R-:W-:Y:S01]  /*1870*/  IMAD.U32 R12, R14, 0x10000, RZ ;  /* 0x000100000e0c7824 */ /* 0x020fe200078e00ff */
[----:B------:R-:W-:Y:S01]  /*1880*/  ISETP.GT.AND P0, PT, R2, 0x8, PT ;  /* 0x000000080200780c */ /* 0x000fe20003f04270 */
[----:B0-----:R-:W-:Y:S01]  /*1890*/  @P1 IMAD.MOV.U32 R13, RZ, RZ, R17 ;  /* 0x000000ffff0d1224 */ /* 0x001fe200078e0011 */
[----:B------:R-:W-:Y:S01]  /*18a0*/  BSSY B0, `(.L_x_27) ;  /* 0x000000a000007945 */ /* 0x000fe20003800000 */
[----:B------:R-:W-:Y:S01]  /*18b0*/  FMUL R12, R12, R3 ;  /* 0x000000030c0c7220 */ /* 0x000fe20000400000 */
[----:B------:R-:W-:-:S03]  /*18c0*/  ISETP.GT.AND P2, PT, R10, RZ, P0 ;  /* 0x000000ff0a00720c */ /* 0x000fc60000744270 */
[----:B------:R-:W-:-:S05]  /*18d0*/  FFMA R12, R27, R0, R12 ;  /* 0x000000001b0c7223 */ /* 0x000fca000000000c */
[----:B------:R-:W-:-:S04]  /*18e0*/  F2FP.BF16.F32.PACK_AB R12, RZ, R12 ;  /* 0x0000000cff0c723e */ /* 0x000fc800000010ff */
[----:B------:R-:W-:Y:S01]  /*18f0*/  PRMT R11, R12, 0x7610, R11 ;  /* 0x000076100c0b7816 */ /* 0x000fe2000000000b */
[----:B------:R-:W-:-:S05]  /*1900*/  @P1 IMAD.MOV.U32 R12, RZ, RZ, R16 ;  /* 0x000000ffff0c1224 */ /* 0x000fca00078e0010 */
[----:B------:R0:W-:Y:S01]  /*1910*/  @P1 STG.E.U16 desc[UR12][R12.64+0x2], R11 ;  /* 0x0000020b0c001986 */ /* 0x0001e2000c10150c */
[----:B------:R-:W-:Y:S05]  /*1920*/  @!P2 BRA `(.L_x_28) ;  /* 0x000000000004a947 */ /* 0x000fea0003800000 */
[----:B------:R3:W5:Y:S02]  /*1930*/  LDG.E.LTC128B.U16 R14, desc[UR12][R4.64+0x10] ;  /* 0x0000100c040e7981 */ /* 0x000764000c1e1520 */
.L_x_28:
[----:B------:R-:W-:Y:S05]  /*1940*/  BSYNC B0 ;  /* 0x0000000000007941 */ /* 0x000fea0003800000 */
.L_x_27:
[----:B0----5:R-:W-:Y:S01]  /*1950*/  IMAD.U32 R12, R14, 0x10000, RZ ;  /* 0x000100000e0c7824 */ /* 0x021fe200078e00ff */
[----:B------:R-:W-:Y:S01]  /*1960*/  ISETP.GT.AND P1, PT, R2, 0x9, PT ;  /* 0x000000090200780c */ /* 0x000fe20003f24270 */
[----:B------:R-:W-:Y:S02]  /*1970*/  BSSY B0, `(.L_x_29) ;  /* 0x0000008000007945 */ /* 0x000fe40003800000 */
[----:B------:R-:W-:Y:S01]  /*1980*/  FMUL R11, R12, R3 ;  /* 0x000000030c0b7220 */ /* 0x000fe20000400000 */
[----:B------:R-:W-:-:S03]  /*1990*/  ISETP.GT.AND P3, PT, R10, RZ, P1 ;  /* 0x000000ff0a00720c */ /* 0x000fc60000f64270 */
[----:B------:R-:W-:-:S05]  /*19a0*/  FFMA R11, R28, R0, R11 ;  /* 0x000000001c0b7223 */ /* 0x000fca000000000b */
[----:B------:R-:W-:-:S05]  /*19b0*/  F2FP.BF16.F32.PACK_AB R11, RZ, R11 ;  /* 0x0000000bff0b723e */ /* 0x000fca00000010ff */
[----:B------:R0:W-:Y:S01]  /*19c0*/  @P2 STG.E.U16 desc[UR12][R6.64+0x10], R11 ;  /* 0x0000100b06002986 */ /* 0x0001e2000c10150c */
[----:B------:R-:W-:Y:S05]  /*19d0*/  @!P3 BRA `(.L_x_30) ;  /* 0x000000000004b947 */ /* 0x000fea0003800000 */
[----:B------:R4:W5:Y:S02]  /*19e0*/  LDG.E.LTC128B.U16 R14, desc[UR12][R4.64+0x12] ;  /* 0x0000120c040e7981 */ /* 0x000964000c1e1520 */
.L_x_30:
[----:B------:R-:W-:Y:S05]  /*19f0*/  BSYNC B0 ;  /* 0x0000000000007941 */ /* 0x000fea0003800000 */
.L_x_29:
[----:B-----5:R-:W-:Y:S01]  /*1a00*/  IMAD.U32 R12, R14, 0x10000, RZ ;  /* 0x000100000e0c7824 */ /* 0x020fe200078e00ff */
[----:B------:R-:W-:Y:S01]  /*1a10*/  ISETP.GT.AND P0, PT, R10, 0x8, P0 ;  /* 0x000000080a00780c */ /* 0x000fe20000704270 */
[----:B------:R-:W-:Y:S02]  /*1a20*/  BSSY B0, `(.L_x_31) ;  /* 0x0000007000007945 */ /* 0x000fe40003800000 */
[----:B------:R-:W-:-:S04]  /*1a30*/  FMUL R12, R12, R3 ;  /* 0x000000030c0c7220 */ /* 0x000fc80000400000 */
[----:B------:R-:W-:-:S05]  /*1a40*/  FFMA R12, R29, R0, R12 ;  /* 0x000000001d0c7223 */ /* 0x000fca000000000c */
[----:B------:R-:W-:-:S05]  /*1a50*/  F2FP.BF16.F32.PACK_AB R12, RZ, R12 ;  /* 0x0000000cff0c723e */ /* 0x000fca00000010ff */
[----:B------:R0:W-:Y:S01]  /*1a60*/  @P3 STG.E.U16 desc[UR12][R6.64+0x12], R12 ;  /* 0x0000120c06003986 */ /* 0x0001e2000c10150c */
[----:B------:R-:W-:Y:S05]  /*1a70*/  @!P0 BRA `(.L_x_32) ;  /* 0x0000000000048947 */ /* 0x000fea0003800000 */
[----:B------:R0:W5:Y:S02]  /*1a80*/  LDG.E.LTC128B.U16 R14, desc[UR12][R8.64+0x10] ;  /* 0x0000100c080e7981 */ /* 0x000164000c1e1520 */
.L_x_32:
[----:B------:R-:W-:Y:S05]  /*1a90*/  BSYNC B0 ;  /* 0x0000000000007941 */ /* 0x000fea0003800000 */
.L_x_31:
[----:B0----5:R-:W-:Y:S01]  /*1aa0*/  IMAD.U32 R12, R14, 0x10000, RZ ;  /* 0x000100000e0c7824 */ /* 0x021fe200078e00ff */
[----:B------:R-:W-:Y:S01]  /*1ab0*/  ISETP.GT.AND P1, PT, R10, 0x8, P1 ;  /* 0x000000080a00780c */ /* 0x000fe20000f24270 */
[----:B------:R-:W-:Y:S01]  /*1ac0*/  @P0 IMAD.MOV.U32 R13, RZ, RZ, R17 ;  /* 0x000000ffff0d0224 */ /* 0x000fe200078e0011 */
[----:B------:R-:W-:Y:S01]  /*1ad0*/  BSSY B0, `(.L_x_33) ;  /* 0x0000008000007945 */ /* 0x000fe20003800000 */
[----:B------:R-:W-:Y:S01]  /*1ae0*/  FMUL R11, R12, R3 ;  /* 0x000000030c0b7220 */ /* 0x000fe20000400000 */
[----:B------:R-:W-:-:S03]  /*1af0*/  @P0 IMAD.MOV.U32 R12, RZ, RZ, R16 ;  /* 0x000000ffff0c0224 */ /* 0x000fc600078e0010 */
[----:B------:R-:W-:-:S05]  /*1b00*/  FFMA R11, R30, R0, R11 ;  /* 0x000000001e0b7223 */ /* 0x000fca000000000b */
[----:B------:R-:W-:-:S05]  /*1b10*/  F2FP.BF16.F32.PACK_AB R11, RZ, R11 ;  /* 0x0000000bff0b723e */ /* 0x000fca00000010ff */
[----:B------:R0:W-:Y:S01]  /*1b20*/  @P0 STG.E.U16 desc[UR12][R12.64+0x10], R11 ;  /* 0x0000100b0c000986 */ /* 0x0001e2000c10150c */
[----:B------:R-:W-:Y:S05]  /*1b30*/  @!P1 BRA `(.L_x_34) ;  /* 0x0000000000049947 */ /* 0x000fea0003800000 */
[----:B------:R0:W5:Y:S02]  /*1b40*/  LDG.E.LTC128B.U16 R14, desc[UR12][R8.64+0x12] ;  /* 0x0000120c080e7981 */ /* 0x000164000c1e1520 */
.L_x_34:
[----:B------:R-:W-:Y:S05]  /*1b50*/  BSYNC B0 ;  /* 0x0000000000007941 */ /* 0x000fea0003800000 */
.L_x_33:
[----:B0----5:R-:W-:Y:S01]  /*1b60*/  IMAD.U32 R12, R14, 0x10000, RZ ;  /* 0x000100000e0c7824 */ /* 0x021fe200078e00ff */
[----:B------:R-:W-:Y:S01]  /*1b70*/  ISETP.GT.AND P0, PT, R2, 0x10, PT ;  /* 0x000000100200780c */ /* 0x000fe20003f04270 */
[----:B------:R-:W-:Y:S01]  /*1b80*/  @P1 IMAD.MOV.U32 R13, RZ, RZ, R17 ;  /* 0x000000ffff0d1224 */ /* 0x000fe200078e0011 */
        /* <DEDUP_REMOVED lines=10> */
.L_x_36:
[----:B------:R-:W-:Y:S05]  /*1c30*/  BSYNC B0 ;  /* 0x0000000000007941 */ /* 0x000fea0003800000 */
.L_x_35:
        /* <DEDUP_REMOVED lines=10> */
.L_x_38:
[----:B------:R-:W-:Y:S05]  /*1ce0*/  BSYNC B0 ;  /* 0x0000000000007941 */ /* 0x000fea0003800000 */
.L_x_37:
        /* <DEDUP_REMOVED lines=9> */
.L_x_40:
[----:B------:R-:W-:Y:S05]  /*1d80*/  BSYNC B0 ;  /* 0x0000000000007941 */ /* 0x000fea0003800000 */
.L_x_39:
        /* <DEDUP_REMOVED lines=11> */
.L_x_42:
[----:B------:R-:W-:Y:S05]  /*1e40*/  BSYNC B0 ;  /* 0x0000000000007941 */ /* 0x000fea0003800000 */
.L_x_41:
        /* <DEDUP_REMOVED lines=13> */
.L_x_44:
[----:B------:R-:W-:Y:S05]  /*1f20*/  BSYNC B0 ;  /* 0x0000000000007941 */ /* 0x000fea0003800000 */
.L_x_43:
        /* <DEDUP_REMOVED lines=10> */
.L_x_46:
[----:B------:R-:W-:Y:S05]  /*1fd0*/  BSYNC B0 ;  /* 0x0000000000007941 */ /* 0x000fea0003800000 */
.L_x_45:
        /* <DEDUP_REMOVED lines=9> */
.L_x_48:
[----:B------:R-:W-:Y:S05]  /*2070*/  BSYNC B0 ;  /* 0x0000000000007941 */ /* 0x000fea0003800000 */
.L_x_47:
        /* <DEDUP_REMOVED lines=11> */
.L_x_50:
[----:B------:R-:W-:Y:S05]  /*2130*/  BSYNC B0 ;  /* 0x0000000000007941 */ /* 0x000fea0003800000 */
.L_x_49:
        /* <DEDUP_REMOVED lines=13> */
.L_x_52:
[----:B------:R-:W-:Y:S05]  /*2210*/  BSYNC B0 ;  /* 0x0000000000007941 */ /* 0x000fea0003800000 */
.L_x_51:
        /* <DEDUP_REMOVED lines=10> */
.L_x_54:
[----:B------:R-:W-:Y:S05]  /*22c0*/  BSYNC B0 ;  /* 0x0000000000007941 */ /* 0x000fea0003800000 */
.L_x_53:
        /* <DEDUP_REMOVED lines=9> */
.L_x_56:
[----:B------:R-:W-:Y:S05]  /*2360*/  BSYNC B0 ;  /* 0x0000000000007941 */ /* 0x000fea0003800000 */
.L_x_55:
        /* <DEDUP_REMOVED lines=11> */
.L_x_58:
[----:B------:R-:W-:Y:S05]  /*2420*/  BSYNC B0 ;  /* 0x0000000000007941 */ /* 0x000fea0003800000 */
.L_x_57:
        /* <DEDUP_REMOVED lines=13> */
.L_x_60:
[----:B------:R-:W-:Y:S05]  /*2500*/  BSYNC B0 ;  /* 0x0000000000007941 */ /* 0x000fea0003800000 */
.L_x_59:
        /* <DEDUP_REMOVED lines=10> */
.L_x_62:
[----:B------:R-:W-:Y:S05]  /*25b0*/  BSYNC B0 ;  /* 0x0000000000007941 */ /* 0x000fea0003800000 */
.L_x_61:
        /* <DEDUP_REMOVED lines=9> */
.L_x_64:
[----:B------:R-:W-:Y:S05]  /*2650*/  BSYNC B0 ;  /* 0x0000000000007941 */ /* 0x000fea0003800000 */
.L_x_63:
        /* <DEDUP_REMOVED lines=11> */
.L_x_66:
[----:B------:R-:W-:Y:S05]  /*2710*/  BSYNC B0 ;  /* 0x0000000000007941 */ /* 0x000fea0003800000 */
.L_x_65:
        /* <DEDUP_REMOVED lines=13> */
.L_x_68:
[----:B------:R-:W-:Y:S05]  /*27f0*/  BSYNC B0 ;  /* 0x0000000000007941 */ /* 0x000fea0003800000 */
.L_x_67:
        /* <DEDUP_REMOVED lines=10> */
.L_x_70:
[----:B------:R-:W-:Y:S05]  /*28a0*/  BSYNC B0 ;  /* 0x0000000000007941 */ /* 0x000fea0003800000 */
.L_x_69:
        /* <DEDUP_REMOVED lines=9> */
.L_x_72:
[----:B------:R-:W-:Y:S05]  /*2940*/  BSYNC B0 ;  /* 0x0000000000007941 */ /* 0x000fea0003800000 */
.L_x_71:
        /* <DEDUP_REMOVED lines=11> */
.L_x_74:
[----:B------:R-:W-:Y:S05]  /*2a00*/  BSYNC B0 ;  /* 0x0000000000007941 */ /* 0x000fea0003800000 */
.L_x_73:
        /* <DEDUP_REMOVED lines=13> */
.L_x_76:
[----:B------:R-:W-:Y:S05]  /*2ae0*/  BSYNC B0 ;  /* 0x0000000000007941 */ /* 0x000fea0003800000 */
.L_x_75:
        /* <DEDUP_REMOVED lines=10> */
.L_x_78:
[----:B------:R-:W-:Y:S05]  /*2b90*/  BSYNC B0 ;  /* 0x0000000000007941 */ /* 0x000fea0003800000 */
.L_x_77:
        /* <DEDUP_REMOVED lines=9> */
.L_x_80:
[----:B------:R-:W-:Y:S05]  /*2c30*/  BSYNC B0 ;  /* 0x0000000000007941 */ /* 0x000fea0003800000 */
.L_x_79:
        /* <DEDUP_REMOVED lines=11> */
.L_x_82:
[----:B------:R-:W-:Y:S05]  /*2cf0*/  BSYNC B0 ;  /* 0x0000000000007941 */ /* 0x000fea0003800000 */
.L_x_81:
        /* <DEDUP_REMOVED lines=13> */
.L_x_84:
[----:B------:R-:W-:Y:S05]  /*2dd0*/  BSYNC B0 ;  /* 0x0000000000007941 */ /* 0x000fea0003800000 */
.L_x_83:
        /* <DEDUP_REMOVED lines=10> */
.L_x_86:
[----:B------:R-:W-:Y:S05]  /*2e80*/  BSYNC B0 ;  /* 0x0000000000007941 */ /* 0x000fea0003800000 */
.L_x_85:
        /* <DEDUP_REMOVED lines=9> */
.L_x_88:
[----:B------:R-:W-:Y:S05]  /*2f20*/  BSYNC B0 ;  /* 0x0000000000007941 */ /* 0x000fea0003800000 */
.L_x_87:
        /* <DEDUP_REMOVED lines=11> */
.L_x_90:
[----:B------:R-:W-:Y:S05]  /*2fe0*/  BSYNC B0 ;  /* 0x0000000000007941 */ /* 0x000fea0003800000 */
.L_x_89:
        /* <DEDUP_REMOVED lines=13> */
.L_x_92:
[----:B------:R-:W-:Y:S05]  /*30c0*/  BSYNC B0 ;  /* 0x0000000000007941 */ /* 0x000fea0003800000 */
.L_x_91:
        /* <DEDUP_REMOVED lines=10> */
.L_x_94:
[----:B------:R-:W-:Y:S05]  /*3170*/  BSYNC B0 ;  /* 0x0000000000007941 */ /* 0x000fea0003800000 */
.L_x_93:
        /* <DEDUP_REMOVED lines=9> */
.L_x_96:
[----:B------:R-:W-:Y:S05]  /*3210*/  BSYNC B0 ;  /* 0x0000000000007941 */ /* 0x000fea0003800000 */
.L_x_95:
        /* <DEDUP_REMOVED lines=11> */
.L_x_98:
[----:B------:R-:W-:Y:S05]  /*32d0*/  BSYNC B0 ;  /* 0x0000000000007941 */ /* 0x000fea0003800000 */
.L_x_97:
        /* <DEDUP_REMOVED lines=13> */
.L_x_100:
[----:B------:R-:W-:Y:S05]  /*33b0*/  BSYNC B0 ;  /* 0x0000000000007941 */ /* 0x000fea0003800000 */
.L_x_99:
        /* <DEDUP_REMOVED lines=10> */
.L_x_102:
[----:B------:R-:W-:Y:S05]  /*3460*/  BSYNC B0 ;  /* 0x0000000000007941 */ /* 0x000fea0003800000 */
.L_x_101:
        /* <DEDUP_REMOVED lines=9> */
.L_x_104:
[----:B------:R-:W-:Y:S05]  /*3500*/  BSYNC B0 ;  /* 0x0000000000007941 */ /* 0x000fea0003800000 */
.L_x_103:
        /* <DEDUP_REMOVED lines=11> */
.L_x_106:
[----:B------:R-:W-:Y:S05]  /*35c0*/  BSYNC B0 ;  /* 0x0000000000007941 */ /* 0x000fea0003800000 */
.L_x_105:
        /* <DEDUP_REMOVED lines=13> */
.L_x_108:
[----:B------:R-:W-:Y:S05]  /*36a0*/  BSYNC B0 ;  /* 0x0000000000007941 */ /* 0x000fea0003800000 */
.L_x_107:
        /* <DEDUP_REMOVED lines=10> */
.L_x_110:
[----:B------:R-:W-:Y:S05]  /*3750*/  BSYNC B0 ;  /* 0x0000000000007941 */ /* 0x000fea0003800000 */
.L_x_109:
        /* <DEDUP_REMOVED lines=9> */
.L_x_112:
[----:B------:R-:W-:Y:S05]  /*37f0*/  BSYNC B0 ;  /* 0x0000000000007941 */ /* 0x000fea0003800000 */
.L_x_111:
        /* <DEDUP_REMOVED lines=11> */
.L_x_114:
[----:B------:R-:W-:Y:S05]  /*38b0*/  BSYNC B0 ;  /* 0x0000000000007941 */ /* 0x000fea0003800000 */
.L_x_113:
        /* <DEDUP_REMOVED lines=13> */
.L_x_116:
[----:B------:R-:W-:Y:S05]  /*3990*/  BSYNC B0 ;  /* 0x0000000000007941 */ /* 0x000fea0003800000 */
.L_x_115:
        /* <DEDUP_REMOVED lines=10> */
.L_x_118:
[----:B------:R-:W-:Y:S05]  /*3a40*/  BSYNC B0 ;  /* 0x0000000000007941 */ /* 0x000fea0003800000 */
.L_x_117:
        /* <DEDUP_REMOVED lines=9> */
.L_x_120:
[----:B------:R-:W-:Y:S05]  /*3ae0*/  BSYNC B0 ;  /* 0x0000000000007941 */ /* 0x000fea0003800000 */
.L_x_119:
        /* <DEDUP_REMOVED lines=11> */
.L_x_122:
[----:B------:R-:W-:Y:S05]  /*3ba0*/  BSYNC B0 ;  /* 0x0000000000007941 */ /* 0x000fea0003800000 */
.L_x_121:
        /* <DEDUP_REMOVED lines=13> */
.L_x_124:
[----:B------:R-:W-:Y:S05]  /*3c80*/  BSYNC B0 ;  /* 0x0000000000007941 */ /* 0x000fea0003800000 */
.L_x_123:
        /* <DEDUP_REMOVED lines=10> */
.L_x_126:
[----:B------:R-:W-:Y:S05]  /*3d30*/  BSYNC B0 ;  /* 0x0000000000007941 */ /* 0x000fea0003800000 */
.L_x_125:
        /* <DEDUP_REMOVED lines=9> */
.L_x_128:
[----:B------:R-:W-:Y:S05]  /*3dd0*/  BSYNC B0 ;  /* 0x0000000000007941 */ /* 0x000fea0003800000 */
.L_x_127:
        /* <DEDUP_REMOVED lines=11> */
.L_x_130:
[----:B------:R-:W-:Y:S05]  /*3e90*/  BSYNC B0 ;  /* 0x0000000000007941 */ /* 0x000fea0003800000 */
.L_x_129:
        /* <DEDUP_REMOVED lines=13> */
.L_x_132:
[----:B------:R-:W-:Y:S05]  /*3f70*/  BSYNC B0 ;  /* 0x0000000000007941 */ /* 0x000fea0003800000 */
.L_x_131:
        /* <DEDUP_REMOVED lines=10> */
.L_x_134:
[----:B------:R-:W-:Y:S05]  /*4020*/  BSYNC B0 ;  /* 0x0000000000007941 */ /* 0x000fea0003800000 */
.L_x_133:
        /* <DEDUP_REMOVED lines=9> */
.L_x_136:
[----:B------:R-:W-:Y:S05]  /*40c0*/  BSYNC B0 ;  /* 0x0000000000007941 */ /* 0x000fea0003800000 */
.L_x_135:
        /* <DEDUP_REMOVED lines=11> */
.L_x_138:
[----:B------:R-:W-:Y:S05]  /*4180*/  BSYNC B0 ;  /* 0x0000000000007941 */ /* 0x000fea0003800000 */
.L_x_137:
        /* <DEDUP_REMOVED lines=13> */
.L_x_140:
[----:B------:R-:W-:Y:S05]  /*4260*/  BSYNC B0 ;  /* 0x0000000000007941 */ /* 0x000fea0003800000 */
.L_x_139:
        /* <DEDUP_REMOVED lines=10> */
.L_x_142:
[----:B------:R-:W-:Y:S05]  /*4310*/  BSYNC B0 ;  /* 0x0000000000007941 */ /* 0x000fea0003800000 */
.L_x_141:
        /* <DEDUP_REMOVED lines=9> */
.L_x_144:
[----:B------:R-:W-:Y:S05]  /*43b0*/  BSYNC B0 ;  /* 0x0000000000007941 */ /* 0x000fea0003800000 */
.L_x_143:
[----:B0----5:R-:W-:Y:S01]  /*43c0*/  IMAD.U32 R2, R14, 0x10000, RZ ;  /* 0x000100000e027824 */ /* 0x021fe200078e00ff */
[----:B------:R-:W-:Y:S01]  /*43d0*/  ISETP.GT.AND P1, PT, R10, 0x8, P1 ;  /* 0x000000080a00780c */ /* 0x000fe20000f24270 */
[----:B-1-34-:R-:W-:Y:S01]  /*43e0*/  @P0 IMAD.MOV.U32 R4, RZ, RZ, R16 ;  /* 0x000000ffff040224 */ /* 0x01afe200078e0010 */
[----:B------:R-:W-:Y:S01]  /*43f0*/  BSSY B0, `(.L_x_145) ;  /* 0x0000009000007945 */ /* 0x000fe20003800000 */
[----:B------:R-:W-:-:S04]  /*4400*/  FMUL R5, R2, R3 ;  /* 0x0000000302057220 */ /* 0x000fc80000400000 */
[----:B------:R-:W-:-:S05]  /*4410*/  FFMA R5, R86, R0, R5 ;  /* 0x0000000056057223 */ /* 0x000fca0000000005 */
[----:B------:R-:W-:-:S04]  /*4420*/  F2FP.BF16.F32.PACK_AB R5, RZ, R5 ;  /* 0x00000005ff05723e */ /* 0x000fc800000010ff */
[----:B------:R-:W-:Y:S01]  /*4430*/  PRMT R2, R5, 0x7610, R2 ;  /* 0x0000761005027816 */ /* 0x000fe20000000002 */
[----:B------:R-:W-:-:S05]  /*4440*/  @P0 IMAD.MOV.U32 R5, RZ, RZ, R17 ;  /* 0x000000ffff050224 */ /* 0x000fca00078e0011 */
[----:B------:R0:W-:Y:S01]  /*4450*/  @P0 STG.E.U16 desc[UR12][R4.64+0xf0], R2 ;  /* 0x0000f00204000986 */ /* 0x0001e2000c10150c */
[----:B------:R-:W-:Y:S05]  /*4460*/  @!P1 BRA `(.L_x_146) ;  /* 0x0000000000049947 */ /* 0x000fea0003800000 */
[----:B------:R1:W5:Y:S02]  /*4470*/  LDG.E.LTC128B.U16 R14, desc[UR12][R8.64+0xf2] ;  /* 0x0000f20c080e7981 */ /* 0x000364000c1e1520 */
.L_x_146:
[----:B------:R-:W-:Y:S05]  /*4480*/  BSYNC B0 ;  /* 0x0000000000007941 */ /* 0x000fea0003800000 */
.L_x_145:
[----:B-----5:R-:W-:-:S04]  /*4490*/  IMAD.U32 R14, R14, 0x10000, RZ ;  /* 0x000100000e0e7824 */ /* 0x020fc800078e00ff */
[----:B------:R-:W-:-:S04]  /*44a0*/  FMUL R14, R14, R3 ;  /* 0x000000030e0e7220 */ /* 0x000fc80000400000 */
[----:B------:R-:W-:Y:S01]  /*44b0*/  FFMA R14, R87, R0, R14 ;  /* 0x00000000570e7223 */ /* 0x000fe2000000000e */
[----:B------:R-:W-:Y:S06]  /*44c0*/  @!P1 EXIT ;  /* 0x000000000000994d */ /* 0x000fec0003800000 */
[----:B------:R-:W-:-:S05]  /*44d0*/  F2FP.BF16.F32.PACK_AB R14, RZ, R14 ;  /* 0x0000000eff0e723e */ /* 0x000fca00000010ff */
[----:B------:R-:W-:Y:S01]  /*44e0*/  STG.E.U16 desc[UR12][R16.64+0xf2], R14 ;  /* 0x0000f20e10007986 */ /* 0x000fe2000c10150c */
[----:B------:R-:W-:Y:S05]  /*44f0*/  EXIT ;  /* 0x000000000000794d */ /* 0x000fea0003800000 */
.L_x_22:
[----:B------:R-:W-:Y:S01]  /*4500*/  ISETP.GT.AND P3, PT, R2, 0x1, PT ;  /* 0x000000010200780c */ /* 0x000fe20003f64270 */
[----:B------:R-:W-:Y:S01]  /*4510*/  ULDC.64 UR4, c[0x0][0x5c8] ;  /* 0x0001720000047ab9 */ /* 0x000fe20000000a00 */
[-C--:B------:R-:W-:Y:S01]  /*4520*/  FMUL R24, R24, R0.reuse ;  /* 0x0000000018187220 */ /* 0x080fe20000400000 */
[-C--:B------:R-:W-:Y:S01]  /*4530*/  FMUL R25, R25, R0.reuse ;  /* 0x0000000019197220 */ /* 0x080fe20000400000 */
[----:B------:R-:W-:Y:S01]  /*4540*/  ISETP.GT.AND P4, PT, R10, RZ, P3 ;  /* 0x000000ff0a00720c */ /* 0x000fe20001f84270 */
[-C--:B------:R-:W-:Y:S01]  /*4550*/  FMUL R26, R26, R0.reuse ;  /* 0x000000001a1a7220 */ /* 0x080fe20000400000 */
[----:B------:R-:W-:Y:S01]  /*4560*/  LEA R4, P1, R12, UR4, 0x1 ;  /* 0x000000040c047c11 */ /* 0x000fe2000f8208ff */
[----:B------:R-:W-:Y:S01]  /*4570*/  FMUL R27, R27, R0 ;  /* 0x000000001b1b7220 */ /* 0x000fe20000400000 */
[----:B------:R-:W-:Y:S01]  /*4580*/  F2FP.BF16.F32.PACK_AB R24, RZ, R24 ;  /* 0x00000018ff18723e */ /* 0x000fe200000010ff */
[-C--:B------:R-:W-:Y:S01]  /*4590*/  FMUL R28, R28, R0.reuse ;  /* 0x000000001c1c7220 */ /* 0x080fe20000400000 */
[----:B------:R-:W-:Y:S01]  /*45a0*/  LEA.HI.X R5, R12, UR5, R7, 0x1, P1 ;  /* 0x000000050c057c11 */ /* 0x000fe200088f0c07 */
[-C--:B------:R-:W-:Y:S01]  /*45b0*/  FMUL R29, R29, R0.reuse ;  /* 0x000000001d1d7220 */ /* 0x080fe20000400000 */
[----:B------:R-:W-:Y:S01]  /*45c0*/  F2FP.BF16.F32.PACK_AB R25, RZ, R25 ;  /* 0x00000019ff19723e */ /* 0x000fe200000010ff */
[-C--:B------:R-:W-:Y:S01]  /*45d0*/  FMUL R30, R30, R0.reuse ;  /* 0x000000001e1e7220 */ /* 0x080fe20000400000 */
[----:B------:R-:W-:Y:S01]  /*45e0*/  ISETP.GT.AND P3, PT, R10, 0x8, P3 ;  /* 0x000000080a00780c */ /* 0x000fe20001f64270 */
[----:B------:R-:W-:Y:S01]  /*45f0*/  @P2 STG.E.U16 desc[UR12][R4.64], R24 ;  /* 0x0000001804002986 */ /* 0x000fe2000c10150c */
[----:B------:R-:W-:Y:S01]  /*4600*/  SHF.L.U64.HI R11, R16, 0x1, R11 ;  /* 0x00000001100b7819 */ /* 0x000fe2000001020b */
[----:B------:R-:W-:Y:S01]  /*4610*/  FMUL R31, R31, R0 ;  /* 0x000000001f1f7220 */ /* 0x000fe20000400000 */
[----:B------:R-:W-:Y:S01]  /*4620*/  ISETP.GT.AND P2, PT, R10, 0x8, P0 ;  /* 0x000000080a00780c */ /* 0x000fe20000744270 */
[----:B------:R-:W-:Y:S01]  /*4630*/  @P4 STG.E.U16 desc[UR12][R4.64+0x2], R25 ;  /* 0x0000021904004986 */ /* 0x000fe2000c10150c */
[----:B------:R-:W-:Y:S01]  /*4640*/  LEA R16, P4, R16, R4, 0x1 ;  /* 0x0000000410107211 */ /* 0x000fe200078808ff */
[-C--:B------:R-:W-:Y:S01]  /*4650*/  FMUL R32, R32, R0.reuse ;  /* 0x0000000020207220 */ /* 0x080fe20000400000 */
[C---:B------:R-:W-:Y:S01]  /*4660*/  ISETP.GT.AND P1, PT, R2.reuse, 0x8, PT ;  /* 0x000000080200780c */ /* 0x040fe20003f24270 */
[-C--:B------:R-:W-:Y:S01]  /*4670*/  FMUL R33, R33, R0.reuse ;  /* 0x0000000021217220 */ /* 0x080fe20000400000 */
[----:B------:R-:W-:Y:S01]  /*4680*/  ISETP.GT.AND P0, PT, R2, 0x9, PT ;  /* 0x000000090200780c */ /* 0x000fe20003f04270 */
[----:B------:R-:W-:Y:S01]  /*4690*/  IMAD.X R17, R11, 0x1, R5, P4 ;  /* 0x000000010b117824 */ /* 0x000fe200020e0605 */
[C---:B------:R-:W-:Y:S01]  /*46a0*/  ISETP.GT.AND P5, PT, R10.reuse, RZ, P1 ;  /* 0x000000ff0a00720c */ /* 0x040fe20000fa4270 */
[--C-:B------:R-:W-:Y:S01]  /*46b0*/  @P3 IMAD.MOV.U32 R6, RZ, RZ, R16.reuse ;  /* 0x000000ffff063224 */ /* 0x100fe200078e0010 */
[C---:B------:R-:W-:Y:S01]  /*46c0*/  ISETP.GT.AND P4, PT, R10.reuse, RZ, P0 ;  /* 0x000000ff0a00720c */ /* 0x040fe20000784270 */
[--C-:B------:R-:W-:Y:S01]  /*46d0*/  @P3 IMAD.MOV.U32 R7, RZ, RZ, R17.reuse ;  /* 0x000000ffff073224 */ /* 0x100fe200078e0011 */
[----:B------:R-:W-:Y:S01]  /*46e0*/  ISETP.GT.AND P1, PT, R10, 0x8, P1 ;  /* 0x000000080a00780c */ /* 0x000fe20000f24270 */
[----:B------:R-:W-:Y:S01]  /*46f0*/  FMUL R34, R34, R0 ;  /* 0x0000000022227220 */ /* 0x000fe20000400000 */
[----:B------:R-:W-:Y:S01]  /*4700*/  F2FP.BF16.F32.PACK_AB R26, RZ, R26 ;  /* 0x0000001aff1a723e */ /* 0x000fe200000010ff */
[-C--:B------:R-:W-:Y:S01]  /*4710*/  FMUL R35, R35, R0.reuse ;  /* 0x0000000023237220 */ /* 0x080fe20000400000 */
[----:B------:R-:W-:Y:S01]  /*4720*/  F2FP.BF16.F32.PACK_AB R27, RZ, R27 ;  /* 0x0000001bff1b723e */ /* 0x000fe200000010ff */
[----:B------:R-:W-:Y:S01]  /*4730*/  FMUL R36, R36, R0 ;  /* 0x0000000024247220 */ /* 0x000fe20000400000 */
[----:B------:R-:W-:Y:S01]  /*4740*/  F2FP.BF16.F32.PACK_AB R28, RZ, R28 ;  /* 0x0000001cff1c723e */ /* 0x000fe200000010ff */
[----:B------:R-:W-:Y:S01]  /*4750*/  @P2 STG.E.U16 desc[UR12][R16.64], R26 ;  /* 0x0000001a10002986 */ /* 0x000fe2000c10150c */
[----:B------:R-:W-:Y:S01]  /*4760*/  F2FP.BF16.F32.PACK_AB R29, RZ, R29 ;  /* 0x0000001dff1d723e */ /* 0x000fe200000010ff */
[-C--:B------:R-:W-:Y:S01]  /*4770*/  FMUL R37, R37, R0.reuse ;  /* 0x0000000025257220 */ /* 0x080fe20000400000 */
[----:B------:R-:W-:Y:S01]  /*4780*/  ISETP.GT.AND P2, PT, R10, 0x8, P0 ;  /* 0x000000080a00780c */ /* 0x000fe20000744270 */
[----:B------:R0:W-:Y:S01]  /*4790*/  @P3 STG.E.U16 desc[UR12][R6.64+0x2], R27 ;  /* 0x0000021b06003986 */ /* 0x0001e2000c10150c */
[----:B------:R-:W-:Y:S01]  /*47a0*/  ISETP.GT.AND P3, PT, R2, 0x10, PT ;  /* 0x000000100200780c */ /* 0x000fe20003f64270 */
[----:B------:R-:W-:Y:S01]  /*47b0*/  FMUL R38, R38, R0 ;  /* 0x0000000026267220 */ /* 0x000fe20000400000 */
[----:B------:R-:W-:Y:S01]  /*47c0*/  F2FP.BF16.F32.PACK_AB R30, RZ, R30 ;  /* 0x0000001eff1e723e */ /* 0x000fe200000010ff */
[----:B------:R-:W-:Y:S01]  /*47d0*/  @P5 STG.E.U16 desc[UR12][R4.64+0x10], R28 ;  /* 0x0000101c04005986 */ /* 0x000fe2000c10150c */
[----:B------:R-:W-:Y:S01]  /*47e0*/  ISETP.GT.AND P0, PT, R2, 0x11, PT ;  /* 0x000000110200780c */ /* 0x000fe20003f04270 */
[-C--:B------:R-:W-:Y:S01]  /*47f0*/  FMUL R39, R39, R0.reuse ;  /* 0x0000000027277220 */ /* 0x080fe20000400000 */
[----:B------:R-:W-:Y:S01]  /*4800*/  F2FP.BF16.F32.PACK_AB R31, RZ, R31 ;  /* 0x0000001fff1f723e */ /* 0x000fe200000010ff */
[----:B------:R-:W-:Y:S01]  /*4810*/  @P4 STG.E.U16 desc[UR12][R4.64+0x12], R29 ;  /* 0x0000121d04004986 */ /* 0x000fe2000c10150c */
[----:B------:R-:W-:Y:S01]  /*4820*/  ISETP.GT.AND P4, PT, R10, RZ, P3 ;  /* 0x000000ff0a00720c */ /* 0x000fe20001f84270 */
[----:B------:R-:W-:Y:S01]  /*4830*/  FMUL R40, R40, R0 ;  /* 0x0000000028287220 */ /* 0x000fe20000400000 */
[C---:B------:R-:W-:Y:S01]  /*4840*/  ISETP.GT.AND P3, PT, R10.reuse, 0x8, P3 ;  /* 0x000000080a00780c */ /* 0x040fe20001f64270 */
[--C-:B0-----:R-:W-:Y:S01]  /*4850*/  @P1 IMAD.MOV.U32 R6, RZ, RZ, R16.reuse ;  /* 0x000000ffff061224 */ /* 0x101fe200078e0010 */
[----:B------:R-:W-:Y:S01]  /*4860*/  ISETP.GT.AND P5, PT, R10, RZ, P0 ;  /* 0x000000ff0a00720c */ /* 0x000fe200007a4270 */
[--C-:B------:R-:W-:Y:S01]  /*4870*/  @P1 IMAD.MOV.U32 R7, RZ, RZ, R17.reuse ;  /* 0x000000ffff071224 */ /* 0x100fe200078e0011 */
[----:B------:R-:W-:Y:S01]  /*4880*/  F2FP.BF16.F32.PACK_AB R32, RZ, R32 ;  /* 0x00000020ff20723e */ /* 0x000fe200000010ff */
[-C--:B------:R-:W-:Y:S01]  /*4890*/  FMUL R41, R41, R0.reuse ;  /* 0x0000000029297220 */ /* 0x080fe20000400000 */
[----:B------:R-:W-:Y:S01]  /*48a0*/  F2FP.BF16.F32.PACK_AB R33, RZ, R33 ;  /* 0x00000021ff21723e */ /* 0x000fe200000010ff */
[-C--:B------:R-:W-:Y:S01]  /*48b0*/  FMUL R42, R42, R0.reuse ;  /* 0x000000002a2a7220 */ /* 0x080fe20000400000 */
[----:B------:R0:W-:Y:S01]  /*48c0*/  @P1 STG.E.U16 desc[UR12][R6.64+0x10], R30 ;  /* 0x0000101e06001986 */ /* 0x0001e2000c10150c */
[----:B------:R-:W-:Y:S01]  /*48d0*/  ISETP.GT.AND P1, PT, R10, 0x8, P0 ;  /* 0x000000080a00780c */ /* 0x000fe20000724270 */
[----:B------:R-:W-:Y:S01]  /*48e0*/  FMUL R43, R43, R0 ;  /* 0x000000002b2b7220 */ /* 0x000fe20000400000 */
[----:B------:R-:W-:Y:S01]  /*48f0*/  F2FP.BF16.F32.PACK_AB R34, RZ, R34 ;  /* 0x00000022ff22723e */ /* 0x000fe200000010ff */
[-C--:B------:R-:W-:Y:S01]  /*4900*/  FMUL R44, R44, R0.reuse ;  /* 0x000000002c2c7220 */ /* 0x080fe20000400000 */
[----:B------:R-:W-:Y:S01]  /*4910*/  F2FP.BF16.F32.PACK_AB R35, RZ, R35 ;  /* 0x00000023ff23723e */ /* 0x000fe200000010ff */
[-C--:B------:R-:W-:Y:S01]  /*4920*/  FMUL R45, R45, R0.reuse ;  /* 0x000000002d2d7220 */ /* 0x080fe20000400000 */
[----:B------:R-:W-:Y:S01]  /*4930*/  ISETP.GT.AND P0, PT, R2, 0x19, PT ;  /* 0x000000190200780c */ /* 0x000fe20003f04270 */
[----:B------:R-:W-:Y:S01]  /*4940*/  FMUL R46, R46, R0 ;  /* 0x000000002e2e7220 */ /* 0x000fe20000400000 */
[----:B------:R-:W-:Y:S01]  /*4950*/  F2FP.BF16.F32.PACK_AB R36, RZ, R36 ;  /* 0x00000024ff24723e */ /* 0x000fe200000010ff */
[----:B------:R-:W-:Y:S01]  /*4960*/  FMUL R47, R47, R0 ;  /* 0x000000002f2f7220 */ /* 0x000fe20000400000 */
[----:B------:R-:W-:Y:S01]  /*4970*/  F2FP.BF16.F32.PACK_AB R37, RZ, R37 ;  /* 0x00000025ff25723e */ /* 0x000fe200000010ff */
[--C-:B0-----:R-:W-:Y:S01]  /*4980*/  @P2 IMAD.MOV.U32 R6, RZ, RZ, R16.reuse ;  /* 0x000000ffff062224 */ /* 0x101fe200078e0010 */
[----:B------:R-:W-:Y:S01]  /*4990*/  F2FP.BF16.F32.PACK_AB R38, RZ, R38 ;  /* 0x00000026ff26723e */ /* 0x000fe200000010ff */
[--C-:B------:R-:W-:Y:S01]  /*49a0*/  @P2 IMAD.MOV.U32 R7, RZ, RZ, R17.reuse ;  /* 0x000000ffff072224 */ /* 0x100fe200078e0011 */
[----:B------:R-:W-:Y:S01]  /*49b0*/  F2FP.BF16.F32.PACK_AB R39, RZ, R39 ;  /* 0x00000027ff27723e */ /* 0x000fe200000010ff */
[----:B------:R-:W-:Y:S01]  /*49c0*/  FMUL R48, R48, R0 ;  /* 0x0000000030307220 */ /* 0x000fe20000400000 */
[----:B------:R-:W-:Y:S01]  /*49d0*/  F2FP.BF16.F32.PACK_AB R40, RZ, R40 ;  /* 0x00000028ff28723e */ /* 0x000fe200000010ff */
[-C--:B------:R-:W-:Y:S01]  /*49e0*/  FMUL R49, R49, R0.reuse ;  /* 0x0000000031317220 */ /* 0x080fe20000400000 */
[----:B------:R0:W-:Y:S01]  /*49f0*/  @P2 STG.E.U16 desc[UR12][R6.64+0x12], R31 ;  /* 0x0000121f06002986 */ /* 0x0001e2000c10150c */
[----:B------:R-:W-:Y:S01]  /*4a00*/  ISETP.GT.AND P2, PT, R2, 0x18, PT ;  /* 0x000000180200780c */ /* 0x000fe20003f44270 */
[-C--:B------:R-:W-:Y:S01]  /*4a10*/  FMUL R50, R50, R0.reuse ;  /* 0x0000000032327220 */ /* 0x080fe20000400000 */
[----:B------:R-:W-:Y:S01]  /*4a20*/  F2FP.BF16.F32.PACK_AB R41, RZ, R41 ;  /* 0x00000029ff29723e */ /* 0x000fe200000010ff */
[----:B------:R-:W-:Y:S01]  /*4a30*/  @P4 STG.E.U16 desc[UR12][R4.64+0x20], R32 ;  /* 0x0000202004004986 */ /* 0x000fe2000c10150c */
[C---:B------:R-:W-:Y:S01]  /*4a40*/  ISETP.GT.AND P4, PT, R10.reuse, RZ, P2 ;  /* 0x000000ff0a00720c */ /* 0x040fe20001784270 */
[-C--:B------:R-:W-:Y:S01]  /*4a50*/  FMUL R51, R51, R0.reuse ;  /* 0x0000000033337220 */ /* 0x080fe20000400000 */
[C---:B------:R-:W-:Y:S01]  /*4a60*/  ISETP.GT.AND P2, PT, R10.reuse, 0x8, P2 ;  /* 0x000000080a00780c */ /* 0x040fe20001744270 */
[----:B------:R-:W-:Y:S01]  /*4a70*/  @P5 STG.E.U16 desc[UR12][R4.64+0x22], R33 ;  /* 0x0000222104005986 */ /* 0x000fe2000c10150c */
[----:B------:R-:W-:Y:S01]  /*4a80*/  ISETP.GT.AND P5, PT, R10, RZ, P0 ;  /* 0x000000ff0a00720c */ /* 0x000fe200007a4270 */
[----:B------:R-:W-:Y:S01]  /*4a90*/  FMUL R52, R52, R0 ;  /* 0x0000000034347220 */ /* 0x000fe20000400000 */
[----:B------:R-:W-:Y:S01]  /*4aa0*/  F2FP.BF16.F32.PACK_AB R42, RZ, R42 ;  /* 0x0000002aff2a723e */ /* 0x000fe200000010ff */
[--C-:B0-----:R-:W-:Y:S01]  /*4ab0*/  @P3 IMAD.MOV.U32 R6, RZ, RZ, R16.reuse ;  /* 0x000000ffff063224 */ /* 0x101fe200078e0010 */
[----:B------:R-:W-:Y:S01]  /*4ac0*/  F2FP.BF16.F32.PACK_AB R43, RZ, R43 ;  /* 0x0000002bff2b723e */ /* 0x000fe200000010ff */
[--C-:B------:R-:W-:Y:S01]  /*4ad0*/  @P3 IMAD.MOV.U32 R7, RZ, RZ, R17.reuse ;  /* 0x000000ffff073224 */ /* 0x100fe200078e0011 */
[----:B------:R-:W-:Y:S01]  /*4ae0*/  F2FP.BF16.F32.PACK_AB R44, RZ, R44 ;  /* 0x0000002cff2c723e */ /* 0x000fe200000010ff */
[-C--:B------:R-:W-:Y:S01]  /*4af0*/  FMUL R53, R53, R0.reuse ;  /* 0x0000000035357220 */ /* 0x080fe20000400000 */
[----:B------:R-:W-:Y:S01]  /*4b00*/  F2FP.BF16.F32.PACK_AB R45, RZ, R45 ;  /* 0x0000002dff2d723e */ /* 0x000fe200000010ff */
[-C--:B------:R-:W-:Y:S01]  /*4b10*/  FMUL R54, R54, R0.reuse ;  /* 0x0000000036367220 */ /* 0x080fe20000400000 */
[----:B------:R0:W-:Y:S01]  /*4b20*/  @P3 STG.E.U16 desc[UR12][R6.64+0x20], R34 ;  /* 0x0000202206003986 */ /* 0x0001e2000c10150c */
[----:B------:R-:W-:Y:S01]  /*4b30*/  ISETP.GT.AND P3, PT, R2, 0x20, PT ;  /* 0x000000200200780c */ /* 0x000fe20003f64270 */
[----:B------:R-:W-:Y:S01]  /*4b40*/  FMUL R55, R55, R0 ;  /* 0x0000000037377220 */ /* 0x000fe20000400000 */
[----:B------:R-:W-:Y:S01]  /*4b50*/  F2FP.BF16.F32.PACK_AB R46, RZ, R46 ;  /* 0x0000002eff2e723e */ /* 0x000fe200000010ff */
[-C--:B------:R-:W-:Y:S01]  /*4b60*/  FMUL R56, R56, R0.reuse ;  /* 0x0000000038387220 */ /* 0x080fe20000400000 */
[----:B------:R-:W-:Y:S01]  /*4b70*/  F2FP.BF16.F32.PACK_AB R47, RZ, R47 ;  /* 0x0000002fff2f723e */ /* 0x000fe200000010ff */
[----:B------:R-:W-:Y:S01]  /*4b80*/  FMUL R57, R57, R0 ;  /* 0x0000000039397220 */ /* 0x000fe20000400000 */
[----:B------:R-:W-:Y:S01]  /*4b90*/  F2FP.BF16.F32.PACK_AB R48, RZ, R48 ;  /* 0x00000030ff30723e */ /* 0x000fe200000010ff */
[-C--:B------:R-:W-:Y:S01]  /*4ba0*/  FMUL R58, R58, R0.reuse ;  /* 0x000000003a3a7220 */ /* 0x080fe20000400000 */
[----:B------:R-:W-:Y:S01]  /*4bb0*/  F2FP.BF16.F32.PACK_AB R49, RZ, R49 ;  /* 0x00000031ff31723e */ /* 0x000fe200000010ff */
        /* <DEDUP_REMOVED lines=10> */
[----:B------:R-:W-:Y:S01]  /*4c60*/  ISETP.GT.AND P1, PT, R10, 0x8, P0 ;  /* 0x000000080a00780c */ /* 0x000fe20000724270 */
[-C--:B------:R-:W-:Y:S01]  /*4c70*/  FMUL R62, R62, R0.reuse ;  /* 0x000000003e3e7220 */ /* 0x080fe20000400000 */
[----:B------:R-:W-:Y:S01]  /*4c80*/  ISETP.GT.AND P0, PT, R2, 0x21, PT ;  /* 0x000000210200780c */ /* 0x000fe20003f04270 */
        /* <DEDUP_REMOVED lines=65> */
[----:B0-----:R-:W-:Y:S01]  /*50a0*/  @P1 IMAD.MOV.U32 R6, RZ, RZ, R16 ;  /* 0x000000ffff061224 */ /* 0x001fe200078e0010 */
[----:B------:R-:W-:Y:S01]  /*50b0*/  F2FP.BF16.F32.PACK_AB R75, RZ, R75 ;  /* 0x0000004bff4b723e */ /* 0x000fe200000010ff */
[----:B------:R-:W-:Y:S01]  /*50c0*/  @P1 IMAD.MOV.U32 R7, RZ, RZ, R17 ;  /* 0x000000ffff071224 */ /* 0x000fe200078e0011 */
        /* <DEDUP_REMOVED lines=10> */
[----:B------:R-:W-:Y:S01]  /*5170*/  FMUL R0, R87, R0 ;  /* 0x0000000057007220 */ /* 0x000fe20000400000 */
[C---:B------:R-:W-:Y:S01]  /*5180*/  ISETP.GT.AND P3, PT, R10.reuse, 0x8, P3 ;  /* 0x000000080a00780c */ /* 0x040fe20001f64270 */
[----:B------:R-:W-:Y:S01]  /*5190*/  @P5 STG.E.U16 desc[UR12][R4.64+0x52], R45 ;  /* 0x0000522d04005986 */ /* 0x000fe2000c10150c */
[----:B------:R-:W-:-:S02]  /*51a0*/  ISETP.GT.AND P5, PT, R10, RZ, P0 ;  /* 0x000000ff0a00720c */ /* 0x000fc400007a4270 */
[----:B------:R-:W-:Y:S01]  /*51b0*/  F2FP.BF16.F32.PACK_AB R78, RZ, R78 ;  /* 0x0000004eff4e723e */ /* 0x000fe200000010ff */
[----:B0-----:R-:W-:Y:S01]  /*51c0*/  @P2 IMAD.MOV.U32 R6, RZ, RZ, R16 ;  /* 0x000000ffff062224 */ /* 0x001fe200078e0010 */
[----:B------:R-:W-:Y:S01]  /*51d0*/  F2FP.BF16.F32.PACK_AB R79, RZ, R79 ;  /* 0x0000004fff4f723e */ /* 0x000fe200000010ff */
[----:B------:R-:W-:Y:S01]  /*51e0*/  @P2 IMAD.MOV.U32 R7, RZ, RZ, R17 ;  /* 0x000000ffff072224 */ /* 0x000fe200078e0011 */
[----:B------:R-:W-:Y:S02]  /*51f0*/  F2FP.BF16.F32.PACK_AB R80, RZ, R80 ;  /* 0x00000050ff50723e */ /* 0x000fe400000010ff */
[----:B------:R-:W-:Y:S02]  /*5200*/  F2FP.BF16.F32.PACK_AB R81, RZ, R81 ;  /* 0x00000051ff51723e */ /* 0x000fe400000010ff */
[----:B------:R0:W-:Y:S01]  /*5210*/  @P2 STG.E.U16 desc[UR12][R6.64+0x50], R46 ;  /* 0x0000502e06002986 */ /* 0x0001e2000c10150c */
[----:B------:R-:W-:Y:S02]  /*5220*/  ISETP.GT.AND P2, PT, R2, 0x38, PT ;  /* 0x000000380200780c */ /* 0x000fe40003f44270 */
[----:B------:R-:W-:-:S02]  /*5230*/  F2FP.BF16.F32.PACK_AB R82, RZ, R82 ;  /* 0x00000052ff52723e */ /* 0x000fc400000010ff */
[----:B------:R-:W-:Y:S02]  /*5240*/  F2FP.BF16.F32.PACK_AB R83, RZ, R83 ;  /* 0x00000053ff53723e */ /* 0x000fe400000010ff */
[----:B------:R-:W-:Y:S02]  /*5250*/  F2FP.BF16.F32.PACK_AB R84, RZ, R84 ;  /* 0x00000054ff54723e */ /* 0x000fe400000010ff */
[----:B------:R-:W-:Y:S02]  /*5260*/  F2FP.BF16.F32.PACK_AB R85, RZ, R85 ;  /* 0x00000055ff55723e */ /* 0x000fe400000010ff */
[----:B------:R-:W-:Y:S01]  /*5270*/  F2FP.BF16.F32.PACK_AB R86, RZ, R86 ;  /* 0x00000056ff56723e */ /* 0x000fe200000010ff */
[----:B0-----:R-:W-:Y:S02]  /*5280*/  @P1 IMAD.MOV.U32 R6, RZ, RZ, R16 ;  /* 0x000000ffff061224 */ /* 0x001fe400078e0010 */
[----:B------:R-:W-:-:S05]  /*5290*/  @P1 IMAD.MOV.U32 R7, RZ, RZ, R17 ;  /* 0x000000ffff071224 */ /* 0x000fca00078e0011 */
[----:B------:R0:W-:Y:S01]  /*52a0*/  @P1 STG.E.U16 desc[UR12][R6.64+0x52], R47 ;  /* 0x0000522f06001986 */ /* 0x0001e2000c10150c */
[----:B------:R-:W-:Y:S02]  /*52b0*/  ISETP.GT.AND P1, PT, R10, 0x8, P0 ;  /* 0x000000080a00780c */ /* 0x000fe40000724270 */
[----:B------:R-:W-:Y:S01]  /*52c0*/  ISETP.GT.AND P0, PT, R2, 0x39, PT ;  /* 0x000000390200780c */ /* 0x000fe20003f04270 */
[----:B------:R-:W-:Y:S01]  /*52d0*/  @P4 STG.E.U16 desc[UR12][R4.64+0x60], R48 ;  /* 0x0000603004004986 */ /* 0x000fe2000c10150c */
[C---:B------:R-:W-:Y:S02]  /*52e0*/  ISETP.GT.AND P4, PT, R10.reuse, RZ, P2 ;  /* 0x000000ff0a00720c */ /* 0x040fe40001784270 */
[C---:B------:R-:W-:Y:S01]  /*52f0*/  ISETP.GT.AND P2, PT, R10.reuse, 0x8, P2 ;  /* 0x000000080a00780c */ /* 0x040fe20001744270 */
[----:B------:R-:W-:Y:S01]  /*5300*/  @P5 STG.E.U16 desc[UR12][R4.64+0x62], R49 ;  /* 0x0000623104005986 */ /* 0x000fe2000c10150c */
[----:B------:R-:W-:Y:S01]  /*5310*/  ISETP.GT.AND P5, PT, R10, RZ, P0 ;  /* 0x000000ff0a00720c */ /* 0x000fe200007a4270 */
[----:B0-----:R-:W-:-:S02]  /*5320*/  @P3 IMAD.MOV.U32 R6, RZ, RZ, R16 ;  /* 0x000000ffff063224 */ /* 0x001fc400078e0010 */
[----:B------:R-:W-:-:S05]  /*5330*/  @P3 IMAD.MOV.U32 R7, RZ, RZ, R17 ;  /* 0x000000ffff073224 */ /* 0x000fca00078e0011 */
[----:B------:R0:W-:Y:S01]  /*5340*/  @P3 STG.E.U16 desc[UR12][R6.64+0x60], R50 ;  /* 0x0000603206003986 */ /* 0x0001e2000c10150c */
[----:B------:R-:W-:Y:S01]  /*5350*/  ISETP.GT.AND P3, PT, R2, 0x40, PT ;  /* 0x000000400200780c */ /* 0x000fe20003f64270 */
        /* <DEDUP_REMOVED lines=37> */
[C---:B------:R-:W-:Y:S02]  /*55b0*/  ISETP.GT.AND P5, PT, R10.reuse, RZ, P0 ;  /* 0x000000ff0a00720c */ /* 0x040fe400007a4270 */
[----:B------:R-:W-:Y:S01]  /*55c0*/  ISETP.GT.AND P0, PT, R10, 0x8, P0 ;  /* 0x000000080a00780c */ /* 0x000fe20000704270 */
[----:B0-----:R-:W-:-:S02]  /*55d0*/  @P2 IMAD.MOV.U32 R6, RZ, RZ, R16 ;  /* 0x000000ffff062224 */ /* 0x001fc400078e0010 */
[----:B------:R-:W-:-:S05]  /*55e0*/  @P2 IMAD.MOV.U32 R7, RZ, RZ, R17 ;  /* 0x000000ffff072224 */ /* 0x000fca00078e0011 */
[----:B------:R0:W-:Y:S01]  /*55f0*/  @P2 STG.E.U16 desc[UR12][R6.64+0x90], R62 ;  /* 0x0000903e06002986 */ /* 0x0001e2000c10150c */
[----:B------:R-:W-:Y:S01]  /*5600*/  ISETP.GT.AND P2, PT, R2, 0x59, PT ;  /* 0x000000590200780c */ /* 0x000fe20003f44270 */
[----:B0-----:R-:W-:Y:S02]  /*5610*/  @P1 IMAD.MOV.U32 R6, RZ, RZ, R16 ;  /* 0x000000ffff061224 */ /* 0x001fe400078e0010 */
[----:B------:R-:W-:-:S05]  /*5620*/  @P1 IMAD.MOV.U32 R7, RZ, RZ, R17 ;  /* 0x000000ffff071224 */ /* 0x000fca00078e0011 */
[----:B------:R0:W-:Y:S01]  /*5630*/  @P1 STG.E.U16 desc[UR12][R6.64+0x92], R63 ;  /* 0x0000923f06001986 */ /* 0x0001e2000c10150c */
[----:B------:R-:W-:-:S03]  /*5640*/  ISETP.GT.AND P1, PT, R2, 0x58, PT ;  /* 0x000000580200780c */ /* 0x000fc60003f24270 */
[----:B------:R-:W-:Y:S01]  /*5650*/  @P4 STG.E.U16 desc[UR12][R4.64+0xa0], R64 ;  /* 0x0000a04004004986 */ /* 0x000fe2000c10150c */
[C---:B------:R-:W-:Y:S02]  /*5660*/  ISETP.GT.AND P4, PT, R10.reuse, RZ, P1 ;  /* 0x000000ff0a00720c */ /* 0x040fe40000f84270 */
[C---:B------:R-:W-:Y:S01]  /*5670*/  ISETP.GT.AND P1, PT, R10.reuse, 0x8, P1 ;  /* 0x000000080a00780c */ /* 0x040fe20000f24270 */
[----:B------:R-:W-:Y:S01]  /*5680*/  @P5 STG.E.U16 desc[UR12][R4.64+0xa2], R65 ;  /* 0x0000a24104005986 */ /* 0x000fe2000c10150c */
[C---:B------:R-:W-:Y:S02]  /*5690*/  ISETP.GT.AND P5, PT, R10.reuse, RZ, P2 ;  /* 0x000000ff0a00720c */ /* 0x040fe400017a4270 */
[----:B------:R-:W-:Y:S01]  /*56a0*/  ISETP.GT.AND P2, PT, R10, 0x8, P2 ;  /* 0x000000080a00780c */ /* 0x000fe20001744270 */
[----:B0-----:R-:W-:Y:S02]  /*56b0*/  @P3 IMAD.MOV.U32 R6, RZ, RZ, R16 ;  /* 0x000000ffff063224 */ /* 0x001fe400078e0010 */
        /* <DEDUP_REMOVED lines=15> */
[----:B------:R0:W-:Y:S02]  /*57b0*/  @P1 STG.E.U16 desc[UR12][R6.64+0xb0], R70 ;  /* 0x0000b04606001986 */ /* 0x0001e4000c10150c */
[----:B0-----:R-:W-:Y:S02]  /*57c0*/  @P2 IMAD.MOV.U32 R6, RZ, RZ, R16 ;  /* 0x000000ffff062224 */ /* 0x001fe400078e0010 */
[----:B------:R-:W-:-:S05]  /*57d0*/  @P2 IMAD.MOV.U32 R7, RZ, RZ, R17 ;  /* 0x000000ffff072224 */ /* 0x000fca00078e0011 */
[----:B------:R0:W-:Y:S01]  /*57e0*/  @P2 STG.E.U16 desc[UR12][R6.64+0xb2], R71 ;  /* 0x0000b24706002986 */ /* 0x0001e2000c10150c */
[----:B------:R-:W-:-:S03]  /*57f0*/  ISETP.GT.AND P2, PT, R2, 0x71, PT ;  /* 0x000000710200780c */ /* 0x000fc60003f44270 */
[----:B------:R-:W-:Y:S01]  /*5800*/  @P4 STG.E.U16 desc[UR12][R4.64+0xc0], R72 ;  /* 0x0000c04804004986 */ /* 0x000fe2000c10150c */
[----:B------:R-:W-:-:S03]  /*5810*/  ISETP.GT.AND P4, PT, R2, 0x68, PT ;  /* 0x000000680200780c */ /* 0x000fc60003f84270 */
[----:B------:R-:W-:Y:S01]  /*5820*/  @P5 STG.E.U16 desc[UR12][R4.64+0xc2], R73 ;  /* 0x0000c24904005986 */ /* 0x000fe2000c10150c */
[----:B------:R-:W-:Y:S02]  /*5830*/  ISETP.GT.AND P5, PT, R2, 0x69, PT ;  /* 0x000000690200780c */ /* 0x000fe40003fa4270 */
[C---:B------:R-:W-:Y:S01]  /*5840*/  ISETP.GT.AND P1, PT, R10.reuse, RZ, P4 ;  /* 0x000000ff0a00720c */ /* 0x040fe20002724270 */
[----:B0-----:R-:W-:Y:S01]  /*5850*/  @P3 IMAD.MOV.U32 R6, RZ, RZ, R16 ;  /* 0x000000ffff063224 */ /* 0x001fe200078e0010 */
[C---:B------:R-:W-:Y:S01]  /*5860*/  ISETP.GT.AND P6, PT, R10.reuse, RZ, P5 ;  /* 0x000000ff0a00720c */ /* 0x040fe20002fc4270 */
[----:B------:R-:W-:Y:S01]  /*5870*/  @P3 IMAD.MOV.U32 R7, RZ, RZ, R17 ;  /* 0x000000ffff073224 */ /* 0x000fe200078e0011 */
[----:B------:R-:W-:-:S04]  /*5880*/  ISETP.GT.AND P4, PT, R10, 0x8, P4 ;  /* 0x000000080a00780c */ /* 0x000fc80002784270 */
[----:B------:R0:W-:Y:S01]  /*5890*/  @P3 STG.E.U16 desc[UR12][R6.64+0xc0], R74 ;  /* 0x0000c04a06003986 */ /* 0x0001e2000c10150c */
[----:B------:R-:W-:-:S06]  /*58a0*/  ISETP.GT.AND P3, PT, R2, 0x70, PT ;  /* 0x000000700200780c */ /* 0x000fcc0003f64270 */
[----:B------:R-:W-:Y:S02]  /*58b0*/  @P6 IMAD.MOV.U32 R3, RZ, RZ, R5 ;  /* 0x000000ffff036224 */ /* 0x000fe400078e0005 */
[----:B0-----:R-:W-:Y:S02]  /*58c0*/  @P0 IMAD.MOV.U32 R6, RZ, RZ, R16 ;  /* 0x000000ffff060224 */ /* 0x001fe400078e0010 */
[----:B------:R-:W-:-:S05]  /*58d0*/  @P0 IMAD.MOV.U32 R7, RZ, RZ, R17 ;  /* 0x000000ffff070224 */ /* 0x000fca00078e0011 */
[----:B------:R-:W-:Y:S01]  /*58e0*/  @P0 STG.E.U16 desc[UR12][R6.64+0xc2], R75 ;  /* 0x0000c24b06000986 */ /* 0x000fe2000c10150c */
[----:B------:R-:W-:-:S03]  /*58f0*/  ISETP.GT.AND P0, PT, R2, 0x79, PT ;  /* 0x000000790200780c */ /* 0x000fc60003f04270 */
[----:B------:R-:W-:Y:S01]  /*5900*/  @P1 STG.E.U16 desc[UR12][R4.64+0xd0], R76 ;  /* 0x0000d04c04001986 */ /* 0x000fe2000c10150c */
[----:B------:R-:W-:Y:S01]  /*5910*/  ISETP.GT.AND P1, PT, R2, 0x78, PT ;  /* 0x000000780200780c */ /* 0x000fe20003f24270 */
[----:B------:R-:W-:-:S05]  /*5920*/  @P6 IMAD.MOV.U32 R2, RZ, RZ, R4 ;  /* 0x000000ffff026224 */ /* 0x000fca00078e0004 */
[----:B------:R0:W-:Y:S01]  /*5930*/  @P6 STG.E.U16 desc[UR12][R2.64+0xd2], R77 ;  /* 0x0000d24d02006986 */ /* 0x0001e2000c10150c */
[C---:B------:R-:W-:Y:S02]  /*5940*/  ISETP.GT.AND P6, PT, R10.reuse, 0x8, P5 ;  /* 0x000000080a00780c */ /* 0x040fe40002fc4270 */
[C---:B------:R-:W-:Y:S02]  /*5950*/  ISETP.GT.AND P5, PT, R10.reuse, RZ, P3 ;  /* 0x000000ff0a00720c */ /* 0x040fe40001fa4270 */
[----:B------:R-:W-:Y:S01]  /*5960*/  ISETP.GT.AND P3, PT, R10, 0x8, P3 ;  /* 0x000000080a00780c */ /* 0x000fe20001f64270 */
[----:B0-----:R-:W-:Y:S02]  /*5970*/  @P4 IMAD.MOV.U32 R2, RZ, RZ, R16 ;  /* 0x000000ffff024224 */ /* 0x001fe400078e0010 */
[----:B------:R-:W-:-:S05]  /*5980*/  @P4 IMAD.MOV.U32 R3, RZ, RZ, R17 ;  /* 0x000000ffff034224 */ /* 0x000fca00078e0011 */
[----:B------:R0:W-:Y:S01]  /*5990*/  @P4 STG.E.U16 desc[UR12][R2.64+0xd0], R78 ;  /* 0x0000d04e02004986 */ /* 0x0001e2000c10150c */
        /* <DEDUP_REMOVED lines=14> */
[----:B------:R0:W-:Y:S02]  /*5a80*/  @P4 STG.E.U16 desc[UR12][R2.64+0xe2], R81 ;  /* 0x0000e25102004986 */ /* 0x0001e4000c10150c */
        /* <DEDUP_REMOVED lines=8> */
[----:B------:R0:W-:Y:S04]  /*5b10*/  @P5 STG.E.U16 desc[UR12][R2.64+0xf0], R84 ;  /* 0x0000f05402005986 */ /* 0x0001e8000c10150c */
[----:B------:R1:W-:Y:S01]  /*5b20*/  @P6 STG.E.U16 desc[UR12][R4.64+0xf2], R85 ;  /* 0x0000f25504006986 */ /* 0x0003e2000c10150c */
[----:B0-----:R-:W-:Y:S02]  /*5b30*/  @P1 IMAD.MOV.U32 R2, RZ, RZ, R16 ;  /* 0x000000ffff021224 */ /* 0x001fe400078e0010 */
[----:B------:R-:W-:-:S05]  /*5b40*/  @P1 IMAD.MOV.U32 R3, RZ, RZ, R17 ;  /* 0x000000ffff031224 */ /* 0x000fca00078e0011 */
[----:B------:R1:W-:Y:S01]  /*5b50*/  @P1 STG.E.U16 desc[UR12][R2.64+0xf0], R86 ;  /* 0x0000f05602001986 */ /* 0x0003e2000c10150c */
[----:B------:R-:W-:Y:S05]  /*5b60*/  @!P0 EXIT ;  /* 0x000000000000894d */ /* 0x000fea0003800000 */
[----:B------:R-:W-:-:S05]  /*5b70*/  F2FP.BF16.F32.PACK_AB R0, RZ, R0 ;  /* 0x00000000ff00723e */ /* 0x000fca00000010ff */
[----:B------:R-:W-:Y:S01]  /*5b80*/  STG.E.U16 desc[UR12][R16.64+0xf2], R0 ;  /* 0x0000f20010007986 */ /* 0x000fe2000c10150c */
[----:B------:R-:W-:Y:S05]  /*5b90*/  EXIT ;  /* 0x000000000000794d */ /* 0x000fea0003800000 */
.L_x_10:
[----:B------:R-:W-:-:S13]  /*5ba0*/  ISETP.NE.AND P0, PT, R6, RZ, PT ;  /* 0x000000ff0600720c */ /* 0x000fda0003f05270 */
[----:B------:R-:W-:Y:S05]  /*5bb0*/  @P0 EXIT ;  /* 0x000000000000094d */ /* 0x000fea0003800000 */
[----:B------:R-:W-:-:S13]  /*5bc0*/  ELECT P0, URZ, PT ;  /* 0x00000000003f782f */ /* 0x000fda0003800000 */
[----:B------:R-:W-:Y:S05]  /*5bd0*/  @!P0 BRA `(.L_x_147) ;  /* 0x0000000400d88947 */ /* 0x000fea0003800000 */
[----:B------:R-:W-:Y:S02]  /*5be0*/  ISETP.GE.AND P0, PT, R4, 0x1, PT ;  /* 0x000000010400780c */ /* 0x000fe40003f06270 */
[----:B---3-5:R-:W-:-:S04]  /*5bf0*/  SHF.R.S32.HI R3, RZ, 0x1f, R8 ;  /* 0x0000001fff037819 */ /* 0x028fc80000011408 */
[----:B------:R-:W-:-:S07]  /*5c00*/  LEA.HI R3, R3, R8, RZ, 0x7 ;  /* 0x0000000803037211 */ /* 0x000fce00078f38ff */
[----:B------:R-:W-:Y:S05]  /*5c10*/  @!P0 BRA `(.L_x_147) ;  /* 0x0000000400c88947 */ /* 0x000fea0003800000 */
[----:B------:R-:W-:Y:S01]  /*5c20*/  LOP3.LUT R3, R3, 0xffffff80, RZ, 0xc0, !PT ;  /* 0xffffff8003037812 */ /* 0x000fe200078ec0ff */
[----:B------:R-:W-:Y:S01]  /*5c30*/  IMAD.SHL.U32 R20, R9, 0x40, RZ ;  /* 0x0000004009147824 */ /* 0x000fe200078e00ff */
[----:B------:R-:W-:Y:S01]  /*5c40*/  LOP3.LUT P0, RZ, R8, 0x1f, RZ, 0xc0, !PT ;  /* 0x0000001f08ff7812 */ /* 0x000fe2000780c0ff */
[----:B------:R-:W-:Y:S01]  /*5c50*/  ULDC UR4, c[0x0][0x384] ;  /* 0x0000e10000047ab9 */ /* 0x000fe20000000800 */
[----:B------:R-:W-:Y:S01]  /*5c60*/  IMAD R0, R12, R13, RZ ;  /* 0x0000000d0c007224 */ /* 0x000fe200078e02ff */
[----:B------:R-:W-:Y:S01]  /*5c70*/  ULDC UR5, c[0x0][0x388] ;  /* 0x0000e20000057ab9 */ /* 0x000fe20000000800 */
[----:B------:R-:W-:Y:S01]  /*5c80*/  IMAD.IADD R3, R8, 0x1, -R3 ;  /* 0x0000000108037824 */ /* 0x000fe200078e0a03 */
[----:B------:R-:W-:Y:S01]  /*5c90*/  LOP3.LUT R23, R2, 0x2, RZ, 0xfc, !PT ;  /* 0x0000000202177812 */ /* 0x000fe200078efcff */
[----:B------:R-:W-:Y:S01]  /*5ca0*/  IMAD.SHL.U32 R19, R10, 0x80, RZ ;  /* 0x000000800a137824 */ /* 0x000fe200078e00ff */
[----:B------:R-:W-:Y:S01]  /*5cb0*/  CS2R R8, SRZ ;  /* 0x0000000000087805 */ /* 0x000fe2000001ff00 */
[----:B------:R-:W-:Y:S01]  /*5cc0*/  IMAD.MOV.U32 R6, RZ, RZ, RZ ;  /* 0x000000ffff067224 */ /* 0x000fe200078e00ff */
[C---:B------:R-:W-:Y:S01]  /*5cd0*/  ISETP.NE.AND P1, PT, R3.reuse, RZ, PT ;  /* 0x000000ff0300720c */ /* 0x040fe20003f25270 */
[----:B------:R-:W-:Y:S01]  /*5ce0*/  IMAD.MOV.U32 R7, RZ, RZ, 0x1 ;  /* 0x00000001ff077424 */ /* 0x000fe200078e00ff */
[----:B------:R-:W-:Y:S01]  /*5cf0*/  ISETP.NE.OR P0, PT, R3, RZ, !P0 ;  /* 0x000000ff0300720c */ /* 0x000fe20004705670 */
[----:B------:R-:W-:-:S04]  /*5d00*/  IMAD.HI.U32 R3, R20, UR4, RZ ;  /* 0x0000000414037c27 */ /* 0x000fc8000f8e00ff */
[----:B------:R-:W-:Y:S01]  /*5d10*/  IMAD.MOV.U32 R10, RZ, RZ, RZ ;  /* 0x000000ffff0a7224 */ /* 0x000fe200078e00ff */
[----:B------:R-:W-:Y:S01]  /*5d20*/  SHF.R.U32.HI R3, RZ, UR5, R3 ;  /* 0x00000005ff037c19 */ /* 0x000fe20008011603 */
[----:B------:R-:W-:Y:S02]  /*5d30*/  IMAD R0, R5, R0, 0x1 ;  /* 0x0000000105007424 */ /* 0x000fe400078e0200 */
[----:B------:R-:W-:-:S07]  /*5d40*/  VIADD R22, R19, 0x40 ;  /* 0x0000004013167836 */ /* 0x000fce0000000000 */
.L_x_151:
[----:B------:R-:W0:Y:S01]  /*5d50*/  S2R R12, SR_CgaCtaId ;  /* 0x00000000000c7919 */ /* 0x000e220000008800 */
[----:B------:R-:W-:-:S04]  /*5d60*/  MOV R11, 0x400 ;  /* 0x00000400000b7802 */ /* 0x000fc80000000f00 */
[----:B0-----:R-:W-:Y:S02]  /*5d70*/  LEA R21, R12, R11, 0x18 ;  /* 0x0000000b0c157211 */ /* 0x001fe400078ec0ff */
[----:B------:R-:W-:-:S03]  /*5d80*/  SHF.L.U32 R11, R7, 0x1f, RZ ;  /* 0x0000001f070b7819 */ /* 0x000fc600000006ff */
[----:B------:R-:W-:-:S07]  /*5d90*/  IMAD R18, R6, 0x8, R21 ;  /* 0x0000000806127824 */ /* 0x000fce00078e0215 */
.L_x_148:
[----:B0-----:R0:W1:Y:S02]  /*5da0*/  SYNCS.PHASECHK.TRANS64.TRYWAIT P2, [R18+URZ+0x36048], R11 ;  /* 0x0360480b120075a7 */ /* 0x001064000804017f */
[----:B-1----:R-:W-:Y:S05]  /*5db0*/  @!P2 NANOSLEEP.SYNCS 0x989680 ;  /* 0x009896800000a95d */ /* 0x002fea0003900000 */
[----:B------:R-:W1:Y:S02]  /*5dc0*/  @!P2 SYNCS.PHASECHK.TRANS64 P2, [R18+URZ+0x36048], R11 ;  /* 0x0360480b1200a5a7 */ /* 0x000e64000804007f */
[----:B-1----:R-:W-:Y:S05]  /*5dd0*/  @!P2 BRA `(.L_x_148) ;  /* 0xfffffffc00f0a947 */ /* 0x002fea000383ffff */
[----:B0-----:R-:W0:Y:S02]  /*5de0*/  @!P1 LDC R11, c[0x0][0x500] ;  /* 0x00014000ff0b9b82 */ /* 0x001e240000000800 */
[----:B0-----:R0:W-:Y:S02]  /*5df0*/  @!P1 SYNCS.ARRIVE.TRANS64 RZ, [R18+URZ+0x36000], R11 ;  /* 0x0360000b12ff99a7 */ /* 0x0011e4000800003f */
[----:B0-----:R-:W-:-:S04]  /*5e00*/  PRMT R11, R23, 0x9910, RZ ;  /* 0x00009910170b7816 */ /* 0x001fc800000000ff */
[----:B------:R-:W-:-:S13]  /*5e10*/  ISETP.NE.AND P2, PT, R11, 0x2, PT ;  /* 0x000000020b00780c */ /* 0x000fda0003f45270 */
[----:B------:R-:W-:Y:S05]  /*5e20*/  @P2 BRA `(.L_x_149) ;  /* 0x0000000000042947 */ /* 0x000fea0003800000 */
[----:B------:R-:W-:Y:S01]  /*5e30*/  BPT.TRAP 0x1 ;  /* 0x000000040000795c */ /* 0x000fe20000300000 */
.L_x_149:
[----:B------:R-:W-:Y:S05]  /*5e40*/  @P0 BRA `(.L_x_150) ;  /* 0x0000000000040947 */ /* 0x000fea0003800000 */
[----:B------:R-:W-:Y:S01]  /*5e50*/  BPT.TRAP 0x1 ;  /* 0x000000040000795c */ /* 0x000fe20000300000 */
.L_x_150:
[----:B------:R-:W0:Y:S01]  /*5e60*/  LDC R13, c[0x0][0x380] ;  /* 0x0000e000ff0d7b82 */ /* 0x000e220000000800 */
[----:B------:R-:W-:Y:S01]  /*5e70*/  R2UR UR4, R3 ;  /* 0x00000000030472ca */ /* 0x000fe200000e0000 */
[----:B------:R-:W-:Y:S01]  /*5e80*/  ULDC UR28, c[0x0][0x38c] ;  /* 0x0000e300001c7ab9 */ /* 0x000fe20000000800 */
[----:B------:R-:W-:Y:S01]  /*5e90*/  R2UR UR10, R20 ;  /* 0x00000000140a72ca */ /* 0x000fe200000e0000 */
[----:B------:R-:W-:Y:S01]  /*5ea0*/  UISETP.NE.AND UP0, UPT, UR28, 0x1, UPT ;  /* 0x000000011c00788c */ /* 0x000fe2000bf05270 */
[C---:B------:R-:W-:Y:S01]  /*5eb0*/  R2UR UR26, R10.reuse ;  /* 0x000000000a1a72ca */ /* 0x040fe200000e0000 */
[----:B------:R-:W-:Y:S01]  /*5ec0*/  VIADD R10, R10, 0x1 ;  /* 0x000000010a0a7836 */ /* 0x000fe20000000000 */
[----:B------:R-:W-:Y:S01]  /*5ed0*/  R2UR UR7, R21 ;  /* 0x00000000150772ca */ /* 0x000fe200000e0000 */
[----:B------:R-:W1:Y:S01]  /*5ee0*/  LDC.64 R14, c[0x0][0x3b8] ;  /* 0x0000ee00ff0e7b82 */ /* 0x000e620000000a00 */
[C---:B------:R-:W-:Y:S01]  /*5ef0*/  IMAD R21, R6.reuse, 0x4000, R21 ;  /* 0x0000400006157824 */ /* 0x040fe200078e0215 */
[----:B------:R-:W-:Y:S01]  /*5f00*/  R2UR UR24, R6 ;  /* 0x00000000061872ca */ /* 0x000fe200000e0000 */
[----:B------:R-:W-:Y:S01]  /*5f10*/  ULDC.64 UR14, c[0x0][0x198] ;  /* 0x00006600000e7ab9 */ /* 0x000fe20000000a00 */
[----:B------:R-:W-:Y:S01]  /*5f20*/  R2UR UR25, R18 ;  /* 0x00000000121972ca */ /* 0x000fe200000e0000 */
[----:B------:R-:W-:Y:S01]  /*5f30*/  VIADD R0, R0, 0xffffffff ;  /* 0xffffffff00007836 */ /* 0x000fe20000000000 */
[----:B------:R-:W-:Y:S01]  /*5f40*/  R2UR UR20, R9 ;  /* 0x00000000091472ca */ /* 0x000fe200000e0000 */
[----:B------:R-:W-:Y:S01]  /*5f50*/  @UP0 ULDC.64 UR12, c[0x0][0x390] ;  /* 0x0000e400000c0ab9 */ /* 0x000fe20000000a00 */
[----:B------:R-:W1:Y:S01]  /*5f60*/  LDC.64 R16, c[0x0][0x3d8] ;  /* 0x0000f600ff107b82 */ /* 0x000e620000000a00 */
[----:B------:R-:W-:Y:S01]  /*5f70*/  R2UR UR21, R8 ;  /* 0x00000000081572ca */ /* 0x000fe200000e0000 */
[----:B------:R-:W-:Y:S01]  /*5f80*/  ULDC.64 UR16, c[0x0][0x3b0] ;  /* 0x0000ec0000107ab9 */ /* 0x000fe20000000a00 */
[----:B------:R-:W-:Y:S01]  /*5f90*/  ULDC.64 UR22, c[0x0][0x3d0] ;  /* 0x0000f40000167ab9 */ /* 0x000fe20000000a00 */
[----:B------:R-:W-:Y:S01]  /*5fa0*/  R2UR UR18, R19 ;  /* 0x00000000131272ca */ /* 0x000fe200000e0000 */
[----:B------:R-:W-:Y:S01]  /*5fb0*/  USHF.L.U32 UR26, UR26, 0x6, URZ ;  /* 0x000000061a1a7899 */ /* 0x000fe2000800063f */
[----:B------:R-:W-:Y:S01]  /*5fc0*/  ISETP.GT.AND P5, PT, R0, 0x1, PT ;  /* 0x000000010000780c */ /* 0x000fe20003fa4270 */
[----:B------:R-:W-:Y:S01]  /*5fd0*/  ULEA UR24, UR24, UR7, 0xd ;  /* 0x0000000718187291 */ /* 0x000fe2000f8e683f */
[----:B0-----:R-:W-:Y:S01]  /*5fe0*/  ISETP.NE.AND P2, PT, R13, 0x1, PT ;  /* 0x000000010d00780c */ /* 0x001fe20003f45270 */
[----:B------:R-:W-:Y:S01]  /*5ff0*/  UIADD3 UR25, UR25, 0x36000, URZ ;  /* 0x0003600019197890 */ /* 0x000fe2000fffe03f */
[----:B------:R-:W-:Y:S01]  /*6000*/  VIADD R6, R6, 0x1 ;  /* 0x0000000106067836 */ /* 0x000fe20000000000 */
[----:B------:R-:W-:Y:S01]  /*6010*/  UMOV UR5, 0x10000000 ;  /* 0x1000000000057882 */ /* 0x000fe20000000000 */
[----:B------:R-:W-:-:S03]  /*6020*/  UMOV UR19, UR26 ;  /* 0x0000001a00137c82 */ /* 0x000fc60008000000 */
[----:B------:R-:W-:-:S04]  /*6030*/  ISETP.NE.AND P4, PT, R6, 0x9, PT ;  /* 0x000000090600780c */ /* 0x000fc80003f85270 */
[----:B------:R-:W-:Y:S02]  /*6040*/  SEL R6, R6, RZ, P4 ;  /* 0x000000ff06067207 */ /* 0x000fe40002000000 */
[----:B------:R-:W-:Y:S01]  /*6050*/  @P2 IMAD.U32 R11, RZ, RZ, UR4 ;  /* 0x00000004ff0b2e24 */ /* 0x000fe2000f8e00ff */
[----:B------:R-:W-:Y:S01]  /*6060*/  UMOV UR4, 0x0 ;  /* 0x0000000000047882 */ /* 0x000fe20000000000 */
[----:B-1----:R-:W-:-:S03]  /*6070*/  IMAD R12, R8, R15, R17 ;  /* 0x0000000f080c7224 */ /* 0x002fc600078e0211 */
[----:B------:R-:W-:Y:S01]  /*6080*/  @P2 R2UR UR10, R11 ;  /* 0x000000000b0a22ca */ /* 0x000fe200000e0000 */
[----:B------:R-:W-:Y:S01]  /*6090*/  IMAD R11, R9, R14, R16 ;  /* 0x0000000e090b7224 */ /* 0x000fe200078e0210 */
[C---:B------:R-:W-:Y:S02]  /*60a0*/  ISETP.NE.AND P2, PT, R10.reuse, R5, PT ;  /* 0x000000050a00720c */ /* 0x040fe40003f45270 */
[----:B------:R-:W-:Y:S02]  /*60b0*/  SEL R14, RZ, 0x1, P4 ;  /* 0x00000001ff0e7807 */ /* 0x000fe40002000000 */
[----:B------:R-:W-:Y:S02]  /*60c0*/  PRMT R11, R11, 0x40, R12 ;  /* 0x000000400b0b7816 */ /* 0x000fe4000000000c */
[----:B------:R-:W0:Y:S01]  /*60d0*/  LDC R12, c[0x0][0x3c8] ;  /* 0x0000f200ff0c7b82 */ /* 0x000e220000000800 */
[----:B------:R-:W-:Y:S02]  /*60e0*/  LOP3.LUT R7, R7, R14, RZ, 0x3c, !PT ;  /* 0x0000000e07077212 */ /* 0x000fe400078e3cff */
[----:B------:R-:W-:Y:S01]  /*60f0*/  R2UR UR11, R11 ;  /* 0x000000000b0b72ca */ /* 0x000fe200000e0000 */
[----:B------:R-:W-:Y:S01]  /*6100*/  VIADD R11, R9, 0x1 ;  /* 0x00000001090b7836 */ /* 0x000fe20000000000 */
[----:B------:R-:W-:Y:S01]  /*6110*/  UIADD3 UR6, -UR10, URZ, URZ ;  /* 0x0000003f0a067290 */ /* 0x000fe2000fffe13f */
[----:B------:R-:W-:Y:S01]  /*6120*/  SEL R10, R10, RZ, P2 ;  /* 0x000000ff0a0a7207 */ /* 0x000fe20001000000 */
[----:B------:R-:W-:Y:S01]  /*6130*/  UIMAD.WIDE.U32 UR8, UR10, UR12, URZ ;  /* 0x0000000c0a0872a5 */ /* 0x000fe2000f8e003f */
[----:B------:R-:W-:Y:S01]  /*6140*/  @P2 IMAD.MOV R11, RZ, RZ, R9 ;  /* 0x000000ffff0b2224 */ /* 0x000fe200078e0209 */
[----:B------:R-:W-:Y:S01]  /*6150*/  UMOV UR29, UR10 ;  /* 0x0000000a001d7c82 */ /* 0x000fe20008000000 */
[----:B------:R-:W-:Y:S01]  /*6160*/  UMOV UR12, UR20 ;  /* 0x00000014000c7c82 */ /* 0x000fe20008000000 */
[----:B------:R-:W-:Y:S01]  /*6170*/  IMAD R13, R13, UR6, R20 ;  /* 0x000000060d0d7c24 */ /* 0x000fe2000f8e0214 */
[----:B------:R-:W-:-:S02]  /*6180*/  @UP0 USHF.R.U32.HI UR29, URZ, UR13, UR9 ;  /* 0x0000000d3f1d0299 */ /* 0x000fc40008011609 */
[----:B------:R-:W-:Y:S01]  /*6190*/  R2UR UR8, R21 ;  /* 0x00000000150872ca */ /* 0x000fe200000e0000 */
[----:B------:R-:W-:Y:S01]  /*61a0*/  UIADD3 UR6, UP1, UR14, 0xf0, URZ ;  /* 0x000000f00e067890 */ /* 0x000fe2000ff3e03f */
[----:B------:R-:W-:Y:S01]  /*61b0*/  R2UR UR27, R13 ;  /* 0x000000000d1b72ca */ /* 0x000fe200000e0000 */
[----:B------:R-:W-:Y:S02]  /*61c0*/  UIADD3 UR9, -UR29, URZ, URZ ;  /* 0x0000003f1d097290 */ /* 0x000fe4000fffe13f */
[----:B------:R-:W-:Y:S02]  /*61d0*/  UIADD3 UR14, UP2, UR14, 0x1f0, URZ ;  /* 0x000001f00e0e7890 */ /* 0x000fe4000ff5e03f */
[----:B------:R-:W-:Y:S01]  /*61e0*/  UIMAD UR28, UR28, UR9, UR10 ;  /* 0x000000091c1c72a4 */ /* 0x000fe2000f8e020a */
[----:B------:R-:W-:Y:S01]  /*61f0*/  R2UR UR10, R22 ;  /* 0x00000000160a72ca */ /* 0x000fe200000e0000 */
[----:B------:R-:W-:Y:S01]  /*6200*/  UIADD3.X UR7, URZ, UR15, URZ, UP1, !UPT ;  /* 0x0000000f3f077290 */ /* 0x000fe20008ffe43f */
[C---:B0-----:R-:W-:Y:S01]  /*6210*/  ISETP.NE.AND P3, PT, R11.reuse, R12, PT ;  /* 0x0000000c0b00720c */ /* 0x041fe20003f65270 */
[----:B------:R-:W-:Y:S01]  /*6220*/  UIMAD UR28, UR28, UR17, UR23 ;  /* 0x000000111c1c72a4 */ /* 0x000fe2000f8e0217 */
[----:B------:R-:W-:Y:S01]  /*6230*/  VIADD R12, R8, 0x1 ;  /* 0x00000001080c7836 */ /* 0x000fe20000000000 */
[----:B------:R-:W-:Y:S01]  /*6240*/  UIADD3.X UR15, URZ, UR15, URZ, UP2, !UPT ;  /* 0x0000000f3f0f7290 */ /* 0x000fe200097fe43f */
[----:B------:R-:W-:Y:S01]  /*6250*/  SEL R9, R11, RZ, P3 ;  /* 0x000000ff0b097207 */ /* 0x000fe20001800000 */
[----:B------:R-:W-:-:S02]  /*6260*/  UIMAD UR27, UR27, UR16, UR22 ;  /* 0x000000101b1b72a4 */ /* 0x000fc4000f8e0216 */
[----:B------:R-:W-:Y:S02]  /*6270*/  UPRMT UR22, UR11, 0x5410, URZ ;  /* 0x000054100b167896 */ /* 0x000fe4000800003f */
[----:B------:R-:W-:Y:S02]  /*6280*/  UIADD3 UR16, UR8, 0x12000, URZ ;  /* 0x0001200008107890 */ /* 0x000fe4000fffe03f */
[----:B------:R-:W-:Y:S01]  /*6290*/  UIADD3 UR8, UR8, 0x14000, URZ ;  /* 0x0001400008087890 */ /* 0x000fe2000fffe03f */
[----:B------:R-:W-:Y:S01]  /*62a0*/  UMOV UR17, UR25 ;  /* 0x0000001900117c82 */ /* 0x000fe20008000000 */
[----:B------:R-:W-:Y:S01]  /*62b0*/  UMOV UR13, UR21 ;  /* 0x00000015000d7c82 */ /* 0x000fe20008000000 */
[----:B------:R-:W-:Y:S02]  /*62c0*/  UMOV UR9, UR25 ;  /* 0x0000001900097c82 */ /* 0x000fe40008000000 */
[----:B------:R0:W-:Y:S01]  /*62d0*/  UTMALDG.4D.IM2COL [UR24], [UR6], UR22 ;  /* 0x00000018060073b4 */ /* 0x0001e20008058016 */
[----:B------:R-:W-:Y:S01]  /*62e0*/  UMOV UR11, UR26 ;  /* 0x0000001a000b7c82 */ /* 0x000fe20008000000 */
[----:B------:R-:W-:-:S04]  /*62f0*/  @P3 IMAD.MOV R12, RZ, RZ, R8 ;  /* 0x000000ffff0c3224 */ /* 0x000fc800078e0208 */
[----:B------:R-:W-:Y:S01]  /*6300*/  IMAD.MOV.U32 R8, RZ, RZ, R12 ;  /* 0x000000ffff087224 */ /* 0x000fe200078e000c */
[----:B------:R0:W-:Y:S01]  /*6310*/  UTMALDG.4D [UR16], [UR14], desc[UR4] ;  /* 0x000004100e0075b4 */ /* 0x0001e20008019000 */
[----:B------:R0:W-:Y:S02]  /*6320*/  UTMALDG.4D [UR8], [UR14], desc[UR4] ;  /* 0x000004080e0075b4 */ /* 0x0001e40008019000 */
[----:B0-----:R-:W-:Y:S05]  /*6330*/  @P5 BRA `(.L_x_151) ;  /* 0xfffffff800845947 */ /* 0x001fea000383ffff */
.L_x_147:
[----:B------:R-:W-:Y:S01]  /*6340*/  ISETP.GE.U32.AND P2, PT, R4, 0x9, PT ;  /* 0x000000090400780c */ /* 0x000fe20003f46070 */
[----:B------:R-:W-:Y:S05]  /*6350*/  WARPSYNC.ALL ;  /* 0x0000000000007948 */ /* 0x000fea0003800000 */
[----:B------:R-:W-:-:S07]  /*6360*/  ELECT P1, URZ, PT ;  /* 0x00000000003f782f */ /* 0x000fce0003820000 */
[----:B------:R-:W-:-:S05]  /*6370*/  @P2 IMAD.WIDE.U32 R6, R4, 0x38e38e39, RZ ;  /* 0x38e38e3904062825 */ /* 0x000fca00078e00ff */
[----:B-----5:R-:W-:-:S04]  /*6380*/  @P2 SHF.R.U32.HI R0, RZ, 0x1, R7 ;  /* 0x00000001ff002819 */ /* 0x020fc80000011607 */
[----:B------:R-:W-:-:S04]  /*6390*/  @P2 LOP3.LUT R0, R0, 0x1, RZ, 0xc0, !PT ;  /* 0x0000000100002812 */ /* 0x000fc800078ec0ff */
[----:B------:R-:W-:Y:S01]  /*63a0*/  @P2 ISETP.NE.U32.AND P0, PT, R0, 0x1, PT ;  /* 0x000000010000280c */ /* 0x000fe20003f05070 */
[----:B------:R-:W-:-:S12]  /*63b0*/  @!P1 EXIT ;  /* 0x000000000000994d */ /* 0x000fd80003800000 */
[----:B------:R-:W-:Y:S01]  /*63c0*/  LOP3.LUT R2, R2, 0x2, RZ, 0xfc, !PT ;  /* 0x0000000202027812 */ /* 0x000fe200078efcff */
[----:B------:R-:W-:Y:S01]  /*63d0*/  IMAD.MOV.U32 R0, RZ, RZ, 0x1 ;  /* 0x00000001ff007424 */ /* 0x000fe200078e00ff */
[----:B------:R-:W-:Y:S02]  /*63e0*/  @P2 ISETP.NE.U32.AND.EX P0, PT, RZ, RZ, PT, P0 ;  /* 0x000000ffff00220c */ /* 0x000fe40003f05100 */
[----:B------:R-:W-:Y:S02]  /*63f0*/  ISETP.NE.AND P1, PT, R2, 0x3, PT ;  /* 0x000000030200780c */ /* 0x000fe40003f25270 */
[----:B------:R-:W-:-:S11]  /*6400*/  @P2 SEL R0, RZ, 0x1, !P0 ;  /* 0x00000001ff002807 */ /* 0x000fd60004000000 */
[----:B------:R-:W-:Y:S05]  /*6410*/  @!P1 BRA `(.L_x_152) ;  /* 0x0000000000049947 */ /* 0x000fea0003800000 */
[----:B------:R-:W-:Y:S01]  /*6420*/  BPT.TRAP 0x1 ;  /* 0x000000040000795c */ /* 0x000fe20000300000 */
.L_x_152:
[----:B------:R-:W0:Y:S01]  /*6430*/  S2R R5, SR_CgaCtaId ;  /* 0x0000000000057919 */ /* 0x000e220000008800 */
[----:B---3--:R-:W-:Y:S01]  /*6440*/  IMAD.WIDE.U32 R2, R4, 0x38e38e39, RZ ;  /* 0x38e38e3904027825 */ /* 0x008fe200078e00ff */
[----:B------:R-:W-:-:S04]  /*6450*/  MOV R2, 0x400 ;  /* 0x0000040000027802 */ /* 0x000fc80000000f00 */
[----:B------:R-:W-:-:S05]  /*6460*/  SHF.R.U32.HI R3, RZ, 0x1, R3 ;  /* 0x00000001ff037819 */ /* 0x000fca0000011603 */
[----:B------:R-:W-:Y:S01]  /*6470*/  IMAD R4, R3, -0x9, R4 ;  /* 0xfffffff703047824 */ /* 0x000fe200078e0204 */
[----:B0-----:R-:W-:Y:S02]  /*6480*/  LEA R2, R5, R2, 0x18 ;  /* 0x0000000205027211 */ /* 0x001fe400078ec0ff */
[----:B------:R-:W-:-:S03]  /*6490*/  SHF.L.U32 R5, R0, 0x1f, RZ ;  /* 0x0000001f00057819 */ /* 0x000fc600000006ff */
[----:B------:R-:W-:-:S04]  /*64a0*/  VIADD R3, R2, 0x36048 ;  /* 0x0003604802037836 */ /* 0x000fc80000000000 */
[----:B------:R-:W-:-:S07]  /*64b0*/  IMAD R2, R4, 0x8, R3 ;  /* 0x0000000804027824 */ /* 0x000fce00078e0203 */
.L_x_153:
[----:B0-----:R0:W1:Y:S02]  /*64c0*/  SYNCS.PHASECHK.TRANS64.TRYWAIT P0, [R2+URZ], R5 ;  /* 0x00000005020075a7 */ /* 0x001064000800017f */
[----:B-1----:R-:W-:Y:S05]  /*64d0*/  @!P0 NANOSLEEP.SYNCS 0x989680 ;  /* 0x009896800000895d */ /* 0x002fea0003900000 */
[----:B------:R-:W1:Y:S02]  /*64e0*/  @!P0 SYNCS.PHASECHK.TRANS64 P0, [R2+URZ], R5 ;  /* 0x00000005020085a7 */ /* 0x000e64000800007f */
[----:B-1----:R-:W-:Y:S05]  /*64f0*/  @!P0 BRA `(.L_x_153) ;  /* 0xfffffffc00f08947 */ /* 0x002fea000383ffff */
[----:B------:R-:W-:-:S05]  /*6500*/  VIADD R4, R4, 0x1 ;  /* 0x0000000104047836 */ /* 0x000fca0000000000 */
[----:B------:R-:W-:-:S04]  /*6510*/  ISETP.NE.AND P0, PT, R4, 0x9, PT ;  /* 0x000000090400780c */ /* 0x000fc80003f05270 */
[----:B0-----:R-:W-:Y:S02]  /*6520*/  SEL R5, RZ, 0x1, P0 ;  /* 0x00000001ff057807 */ /* 0x001fe40000000000 */
[----:B------:R-:W-:Y:S02]  /*6530*/  SEL R4, R4, RZ, P0 ;  /* 0x000000ff04047207 */ /* 0x000fe40000000000 */
[----:B------:R-:W-:-:S03]  /*6540*/  LOP3.LUT R7, R0, R5, RZ, 0x3c, !PT ;  /* 0x0000000500077212 */ /* 0x000fc600078e3cff */
[----:B------:R-:W-:Y:S01]  /*6550*/  IMAD R0, R4, 0x8, R3 ;  /* 0x0000000804007824 */ /* 0x000fe200078e0203 */
[----:B------:R-:W-:-:S07]  /*6560*/  SHF.L.U32 R5, R7, 0x1f, RZ ;  /* 0x0000001f07057819 */ /* 0x000fce00000006ff */
.L_x_154:
        /* <DEDUP_REMOVED lines=11> */
.L_x_155:
        /* <DEDUP_REMOVED lines=11> */
.L_x_156:
        /* <DEDUP_REMOVED lines=11> */
.L_x_157:
        /* <DEDUP_REMOVED lines=11> */
.L_x_158:
        /* <DEDUP_REMOVED lines=11> */
.L_x_159:
        /* <DEDUP_REMOVED lines=11> */
.L_x_160:
        /* <DEDUP_REMOVED lines=11> */
.L_x_161:
[----:B0-----:R0:W1:Y:S02]  /*6a40*/  SYNCS.PHASECHK.TRANS64.TRYWAIT P0, [R4+URZ], R3 ;  /* 0x00000003040075a7 */ /* 0x001064000800017f */
[----:B-1----:R-:W-:Y:S05]  /*6a50*/  @!P0 NANOSLEEP.SYNCS 0x989680 ;  /* 0x009896800000895d */ /* 0x002fea0003900000 */
[----:B------:R-:W1:Y:S02]  /*6a60*/  @!P0 SYNCS.PHASECHK.TRANS64 P0, [R4+URZ], R3 ;  /* 0x00000003040085a7 */ /* 0x000e64000800007f */
[----:B-1----:R-:W-:Y:S05]  /*6a70*/  @P0 EXIT ;  /* 0x000000000000094d */ /* 0x002fea0003800000 */
[----:B------:R-:W-:Y:S05]  /*6a80*/  BRA `(.L_x_161) ;  /* 0xfffffffc00ec7947 */ /* 0x000fea000383ffff */
.L_x_162:
[----:B------:R-:W-:-:S00]  /*6a90*/  BRA `(.L_x_162) ;  /* 0xfffffffc00fc7947 */ /* 0x000fc0000383ffff */
[----:B------:R-:W-:-:S00]  /*6aa0*/  NOP ;  /* 0x0000000000007918 */ /* 0x000fc00000000000 */
        /* <DEDUP_REMOVED lines=13> */
.L_x_163:


//--------------------- .nv.shared._ZN7cutlass13device_kernelINS_4conv6kernel13ConvUniversalINS1_16ConvProblemShapeILNS1_8OperatorE1ELi2EEENS1_10collective14CollectiveConvINS1_46MainloopSm90TmaGmmaWarpSpecializedImplicitGemmILS5_1ELi9ELi2EN4cute5tupleIJNSA_1CILi1EEESD_SD_EEENS1_36KernelImplicitTmaWarpSpecializedSm90ELi1EEENSB_IJNSC_ILi64EEENSC_ILi128EEENSB_IJSH_EEEEEENS_10bfloat16_tESL_NSA_8TiledMMAINSA_8MMA_AtomIJNSA_4SM904GMMA28MMA_64x128x16_F32BF16BF16_SSILNSP_5MajorE0ELSR_1ELNSP_7ScaleInE1ELSS_1EEEEEENSA_6LayoutISE_NSB_IJNSC_ILi0EEESW_SW_EEEEENSB_IJNSA_10UnderscoreESZ_SZ_EEEEENS7_6detail26Sm90ImplicitGemmTileTraitsINSA_20SM90_TMA_LOAD_IM2COLENSA_14ComposedLayoutINSA_7SwizzleILi3ELi4ELi3EEENSA_18smem_ptr_flag_bitsILi16EEENSV_INSB_IJNSB_IJNSC_ILi8EEES1A_EEENSB_IJSH_SD_EEENSB_IJSD_NSC_ILi9EEEEEEEEENSB_IJNSB_IJSH_NSC_ILi512EEEEEENSB_IJSD_SW_EEENSB_IJSW_NSC_ILi4096EEEEEEEEEEEEEvEENS13_INSA_13SM90_TMA_LOADENS15_IS17_S19_NSV_INSB_IJNSB_IJSH_NSC_ILi2EEEEEES1B_S1E_EEENSB_IJNSB_IJSD_S1J_EEES1H_NSB_IJSW_NSC_ILi8192EEEEEEEEEEEEEvEEEENS_8epilogue10collective6detail29Sm90TmaWarpSpecializedAdapterINS22_15DefaultEpilogueISL_NSB_IJNSB_IJlllEEESD_SW_EEES27_NS21_6thread17LinearCombinationISL_Li1EffLNS28_9ScaleType4KindE0ELNS_15FloatRoundStyleE2ESL_EENS_4gemm15EpilogueDefaultEEEEEvvEEEEvNT_6ParamsE --------------------------
	.section	.nv.shared._ZN7cutlass13device_kernelINS_4conv6kernel13ConvUniversalINS1_16ConvProblemShapeILNS1_8OperatorE1ELi2EEENS1_10collective14CollectiveConvINS1_46MainloopSm90TmaGmmaWarpSpecializedImplicitGemmILS5_1ELi9ELi2EN4cute5tupleIJNSA_1CILi1EEESD_SD_EEENS1_36KernelImplicitTmaWarpSpecializedSm90ELi1EEENSB_IJNSC_ILi64EEENSC_ILi128EEENSB_IJSH_EEEEEENS_10bfloat16_tESL_NSA_8TiledMMAINSA_8MMA_AtomIJNSA_4SM904GMMA28MMA_64x128x16_F32BF16BF16_SSILNSP_5MajorE0ELSR_1ELNSP_7ScaleInE1ELSS_1EEEEEENSA_6LayoutISE_NSB_IJNSC_ILi0EEESW_SW_EEEEENSB_IJNSA_10UnderscoreESZ_SZ_EEEEENS7_6detail26Sm90ImplicitGemmTileTraitsINSA_20SM90_TMA_LOAD_IM2COLENSA_14ComposedLayoutINSA_7SwizzleILi3ELi4ELi3EEENSA_18smem_ptr_flag_bitsILi16EEENSV_INSB_IJNSB_IJNSC_ILi8EEES1A_EEENSB_IJSH_SD_EEENSB_IJSD_NSC_ILi9EEEEEEEEENSB_IJNSB_IJSH_NSC_ILi512EEEEEENSB_IJSD_SW_EEENSB_IJSW_NSC_ILi4096EEEEEEEEEEEEEvEENS13_INSA_13SM90_TMA_LOADENS15_IS17_S19_NSV_INSB_IJNSB_IJSH_NSC_ILi2EEEEEES1B_S1E_EEENSB_IJNSB_IJSD_S1J_EEES1H_NSB_IJSW_NSC_ILi8192EEEEEEEEEEEEEvEEEENS_8epilogue10collective6detail29Sm90TmaWarpSpecializedAdapterINS22_15DefaultEpilogueISL_NSB_IJNSB_IJlllEEESD_SW_EEES27_NS21_6thread17LinearCombinationISL_Li1EffLNS28_9ScaleType4KindE0ELNS_15FloatRoundStyleE2ESL_EENS_4gemm15EpilogueDefaultEEEEEvvEEEEvNT_6ParamsE,"aw",@nobits
	.sectionflags	@""
	.align	16
	.zero		1024


//--------------------- .nv.shared.reserved.0     --------------------------
	.section	.nv.shared.reserved.0,"aw",@nobits
	.weak		__nv_reservedSMEM_offset_0_alias
	.size		__nv_reservedSMEM_offset_0_alias, 0, 0
	.other		__nv_reservedSMEM_offset_0_alias,@"STO_CUDA_RESERVED_SHARED STV_DEFAULT"
__nv_reservedSMEM_offset_0_alias:
	.zero		0


//--------------------- .nv.global                --------------------------
	.section	.nv.global,"aw",@nobits
.nv.global:
	.type		_ZN39_INTERNAL_6d489817_4_k_cu_1088a9ff_36514cute1_E,@object
	.size		_ZN39_INTERNAL_6d489817_4_k_cu_1088a9ff_36514cute1_E,(_ZN39_INTERNAL_6d489817_4_k_cu_1088a9ff_36514cuda3std3__45__cpo6cbeginE - _ZN39_INTERNAL_6d489817_4_k_cu_1088a9ff_36514cute1_E)
_ZN39_INTERNAL_6d489817_4_k_cu_1088a9ff_36514cute1_E:
	.zero		1
	.type		_ZN39_INTERNAL_6d489817_4_k_cu_1088a9ff_36514cuda3std3__45__cpo6cbeginE,@object
	.size		_ZN39_INTERNAL_6d489817_4_k_cu_1088a9ff_36514cuda3std3__45__cpo6cbeginE,(_ZN39_INTERNAL_6d489817_4_k_cu_1088a9ff_36514cuda3std3__48in_placeE - _ZN39_INTERNAL_6d489817_4_k_cu_1088a9ff_36514cuda3std3__45__cpo6cbeginE)
_ZN39_INTERNAL_6d489817_4_k_cu_1088a9ff_36514cuda3std3__45__cpo6cbeginE:
	.zero		1
	.type		_ZN39_INTERNAL_6d489817_4_k_cu_1088a9ff_36514cuda3std3__48in_placeE,@object
	.size		_ZN39_INTERNAL_6d489817_4_k_cu_1088a9ff_36514cuda3std3__48in_placeE,(_ZN39_INTERNAL_6d489817_4_k_cu_1088a9ff_36514cuda3std6ranges3__45__cpo9iter_moveE - _ZN39_INTERNAL_6d489817_4_k_cu_1088a9ff_36514cuda3std3__48in_placeE)
_ZN39_INTERNAL_6d489817_4_k_cu_1088a9ff_36514cuda3std3__48in_placeE:
	.zero		1
	.type		_ZN39_INTERNAL_6d489817_4_k_cu_1088a9ff_36514cuda3std6ranges3__45__cpo9iter_moveE,@object
	.size		_ZN39_INTERNAL_6d489817_4_k_cu_1088a9ff_36514cuda3std6ranges3__45__cpo9iter_moveE,(_ZN39_INTERNAL_6d489817_4_k_cu_1088a9ff_36514cuda3std3__45__cpo5beginE - _ZN39_INTERNAL_6d489817_4_k_cu_1088a9ff_36514cuda3std6ranges3__45__cpo9iter_moveE)
_ZN39_INTERNAL_6d489817_4_k_cu_1088a9ff_36514cuda3std6ranges3__45__cpo9iter_moveE:
	.zero		1
	.type		_ZN39_INTERNAL_6d489817_4_k_cu_1088a9ff_36514cuda3std3__45__cpo5beginE,@object
	.size		_ZN39_INTERNAL_6d489817_4_k_cu_1088a9ff_36514cuda3std3__45__cpo5beginE,(_ZN39_INTERNAL_6d489817_4_k_cu_1088a9ff_36514cuda3std3__441_GLOBAL__N__6d489817_4_k_cu_1088a9ff_36516ignoreE - _ZN39_INTERNAL_6d489817_4_k_cu_1088a9ff_36514cuda3std3__45__cpo5beginE)
_ZN39_INTERNAL_6d489817_4_k_cu_1088a9ff_36514cuda3std3__45__cpo5beginE:
	.zero		1
	.type		_ZN39_INTERNAL_6d489817_4_k_cu_1088a9ff_36514cuda3std3__441_GLOBAL__N__6d489817_4_k_cu_1088a9ff_36516ignoreE,@object
	.size		_ZN39_INTERNAL_6d489817_4_k_cu_1088a9ff_36514cuda3std3__441_GLOBAL__N__6d489817_4_k_cu_1088a9ff_36516ignoreE,(_ZN39_INTERNAL_6d489817_4_k_cu_1088a9ff_36514cute7productE - _ZN39_INTERNAL_6d489817_4_k_cu_1088a9ff_36514cuda3std3__441_GLOBAL__N__6d489817_4_k_cu_1088a9ff_36516ignoreE)
_ZN39_INTERNAL_6d489817_4_k_cu_1088a9ff_36514cuda3std3__441_GLOBAL__N__6d489817_4_k_cu_1088a9ff_36516ignoreE:
	.zero		1
	.type		_ZN39_INTERNAL_6d489817_4_k_cu_1088a9ff_36514cute7productE,@object
	.size		_ZN39_INTERNAL_6d489817_4_k_cu_1088a9ff_36514cute7productE,(_ZN39_INTERNAL_6d489817_4_k_cu_1088a9ff_36514cuda3std3__45__cpo3endE - _ZN39_INTERNAL_6d489817_4_k_cu_1088a9ff_36514cute7productE)
_ZN39_INTERNAL_6d489817_4_k_cu_1088a9ff_36514cute7productE:
	.zero		1
	.type		_ZN39_INTERNAL_6d489817_4_k_cu_1088a9ff_36514cuda3std3__45__cpo3endE,@object
	.size		_ZN39_INTERNAL_6d489817_4_k_cu_1088a9ff_36514cuda3std3__45__cpo3endE,(_ZN39_INTERNAL_6d489817_4_k_cu_1088a9ff_36514cuda3std3__419piecewise_constructE - _ZN39_INTERNAL_6d489817_4_k_cu_1088a9ff_36514cuda3std3__45__cpo3endE)
_ZN39_INTERNAL_6d489817_4_k_cu_1088a9ff_36514cuda3std3__45__cpo3endE:
	.zero		1
	.type		_ZN39_INTERNAL_6d489817_4_k_cu_1088a9ff_36514cuda3std3__419piecewise_constructE,@object
	.size		_ZN39_INTERNAL_6d489817_4_k_cu_1088a9ff_36514cuda3std3__419piecewise_constructE,(_ZN39_INTERNAL_6d489817_4_k_cu_1088a9ff_36514cuda3std3__45__cpo4cendE - _ZN39_INTERNAL_6d489817_4_k_cu_1088a9ff_36514cuda3std3__419piecewise_constructE)
_ZN39_INTERNAL_6d489817_4_k_cu_1088a9ff_36514cuda3std3__419piecewise_constructE:
	.zero		1
	.type		_ZN39_INTERNAL_6d489817_4_k_cu_1088a9ff_36514cuda3std3__45__cpo4cendE,@object
	.size		_ZN39_INTERNAL_6d489817_4_k_cu_1088a9ff_36514cuda3std3__45__cpo4cendE,(_ZN39_INTERNAL_6d489817_4_k_cu_1088a9ff_36514cuda3std6ranges3__45__cpo4swapE - _ZN39_INTERNAL_6d489817_4_k_cu_1088a9ff_36514cuda3std3__45__cpo4cendE)
_ZN39_INTERNAL_6d489817_4_k_cu_1088a9ff_36514cuda3std3__45__cpo4cendE:
	.zero		1
	.type		_ZN39_INTERNAL_6d489817_4_k_cu_1088a9ff_36514cuda3std6ranges3__45__cpo4swapE,@object
	.size		_ZN39_INTERNAL_6d489817_4_k_cu_1088a9ff_36514cuda3std6ranges3__45__cpo4swapE,(.L_7 - _ZN39_INTERNAL_6d489817_4_k_cu_1088a9ff_36514cuda3std6ranges3__45__cpo4swapE)
_ZN39_INTERNAL_6d489817_4_k_cu_1088a9ff_36514cuda3std6ranges3__45__cpo4swapE:
	.zero		1
.L_7:


//--------------------- .nv.constant0._ZN7cutlass13device_kernelINS_4conv6kernel13ConvUniversalINS1_16ConvProblemShapeILNS1_8OperatorE1ELi2EEENS1_10collective14CollectiveConvINS1_46MainloopSm90TmaGmmaWarpSpecializedImplicitGemmILS5_1ELi9ELi2EN4cute5tupleIJNSA_1CILi1EEESD_SD_EEENS1_36KernelImplicitTmaWarpSpecializedSm90ELi1EEENSB_IJNSC_ILi64EEENSC_ILi128EEENSB_IJSH_EEEEEENS_10bfloat16_tESL_NSA_8TiledMMAINSA_8MMA_AtomIJNSA_4SM904GMMA28MMA_64x128x16_F32BF16BF16_SSILNSP_5MajorE0ELSR_1ELNSP_7ScaleInE1ELSS_1EEEEEENSA_6LayoutISE_NSB_IJNSC_ILi0EEESW_SW_EEEEENSB_IJNSA_10UnderscoreESZ_SZ_EEEEENS7_6detail26Sm90ImplicitGemmTileTraitsINSA_20SM90_TMA_LOAD_IM2COLENSA_14ComposedLayoutINSA_7SwizzleILi3ELi4ELi3EEENSA_18smem_ptr_flag_bitsILi16EEENSV_INSB_IJNSB_IJNSC_ILi8EEES1A_EEENSB_IJSH_SD_EEENSB_IJSD_NSC_ILi9EEEEEEEEENSB_IJNSB_IJSH_NSC_ILi512EEEEEENSB_IJSD_SW_EEENSB_IJSW_NSC_ILi4096EEEEEEEEEEEEEvEENS13_INSA_13SM90_TMA_LOADENS15_IS17_S19_NSV_INSB_IJNSB_IJSH_NSC_ILi2EEEEEES1B_S1E_EEENSB_IJNSB_IJSD_S1J_EEES1H_NSB_IJSW_NSC_ILi8192EEEEEEEEEEEEEvEEEENS_8epilogue10collective6detail29Sm90TmaWarpSpecializedAdapterINS22_15DefaultEpilogueISL_NSB_IJNSB_IJlllEEESD_SW_EEES27_NS21_6thread17LinearCombinationISL_Li1EffLNS28_9ScaleType4KindE0ELNS_15FloatRoundStyleE2ESL_EENS_4gemm15EpilogueDefaultEEEEEvvEEEEvNT_6ParamsE --------------------------
	.section	.nv.constant0._ZN7cutlass13device_kernelINS_4conv6kernel13ConvUniversalINS1_16ConvProblemShapeILNS1_8OperatorE1ELi2EEENS1_10collective14CollectiveConvINS1_46MainloopSm90TmaGmmaWarpSpecializedImplicitGemmILS5_1ELi9ELi2EN4cute5tupleIJNSA_1CILi1EEESD_SD_EEENS1_36KernelImplicitTmaWarpSpecializedSm90ELi1EEENSB_IJNSC_ILi64EEENSC_ILi128EEENSB_IJSH_EEEEEENS_10bfloat16_tESL_NSA_8TiledMMAINSA_8MMA_AtomIJNSA_4SM904GMMA28MMA_64x128x16_F32BF16BF16_SSILNSP_5MajorE0ELSR_1ELNSP_7ScaleInE1ELSS_1EEEEEENSA_6LayoutISE_NSB_IJNSC_ILi0EEESW_SW_EEEEENSB_IJNSA_10UnderscoreESZ_SZ_EEEEENS7_6detail26Sm90ImplicitGemmTileTraitsINSA_20SM90_TMA_LOAD_IM2COLENSA_14ComposedLayoutINSA_7SwizzleILi3ELi4ELi3EEENSA_18smem_ptr_flag_bitsILi16EEENSV_INSB_IJNSB_IJNSC_ILi8EEES1A_EEENSB_IJSH_SD_EEENSB_IJSD_NSC_ILi9EEEEEEEEENSB_IJNSB_IJSH_NSC_ILi512EEEEEENSB_IJSD_SW_EEENSB_IJSW_NSC_ILi4096EEEEEEEEEEEEEvEENS13_INSA_13SM90_TMA_LOADENS15_IS17_S19_NSV_INSB_IJNSB_IJSH_NSC_ILi2EEEEEES1B_S1E_EEENSB_IJNSB_IJSD_S1J_EEES1H_NSB_IJSW_NSC_ILi8192EEEEEEEEEEEEEvEEEENS_8epilogue10collective6detail29Sm90TmaWarpSpecializedAdapterINS22_15DefaultEpilogueISL_NSB_IJNSB_IJlllEEESD_SW_EEES27_NS21_6thread17LinearCombinationISL_Li1EffLNS28_9ScaleType4KindE0ELNS_15FloatRoundStyleE2ESL_EENS_4gemm15EpilogueDefaultEEEEEvvEEEEvNT_6ParamsE,"a",@progbits
	.sectionflags	@""
	.align	4
.nv.constant0._ZN7cutlass13device_kernelINS_4conv6kernel13ConvUniversalINS1_16ConvProblemShapeILNS1_8OperatorE1ELi2EEENS1_10collective14CollectiveConvINS1_46MainloopSm90TmaGmmaWarpSpecializedImplicitGemmILS5_1ELi9ELi2EN4cute5tupleIJNSA_1CILi1EEESD_SD_EEENS1_36KernelImplicitTmaWarpSpecializedSm90ELi1EEENSB_IJNSC_ILi64EEENSC_ILi128EEENSB_IJSH_EEEEEENS_10bfloat16_tESL_NSA_8TiledMMAINSA_8MMA_AtomIJNSA_4SM904GMMA28MMA_64x128x16_F32BF16BF16_SSILNSP_5MajorE0ELSR_1ELNSP_7ScaleInE1ELSS_1EEEEEENSA_6LayoutISE_NSB_IJNSC_ILi0EEESW_SW_EEEEENSB_IJNSA_10UnderscoreESZ_SZ_EEEEENS7_6detail26Sm90ImplicitGemmTileTraitsINSA_20SM90_TMA_LOAD_IM2COLENSA_14ComposedLayoutINSA_7SwizzleILi3ELi4ELi3EEENSA_18smem_ptr_flag_bitsILi16EEENSV_INSB_IJNSB_IJNSC_ILi8EEES1A_EEENSB_IJSH_SD_EEENSB_IJSD_NSC_ILi9EEEEEEEEENSB_IJNSB_IJSH_NSC_ILi512EEEEEENSB_IJSD_SW_EEENSB_IJSW_NSC_ILi4096EEEEEEEEEEEEEvEENS13_INSA_13SM90_TMA_LOADENS15_IS17_S19_NSV_INSB_IJNSB_IJSH_NSC_ILi2EEEEEES1B_S1E_EEENSB_IJNSB_IJSD_S1J_EEES1H_NSB_IJSW_NSC_ILi8192EEEEEEEEEEEEEvEEEENS_8epilogue10collective6detail29Sm90TmaWarpSpecializedAdapterINS22_15DefaultEpilogueISL_NSB_IJNSB_IJlllEEESD_SW_EEES27_NS21_6thread17LinearCombinationISL_Li1EffLNS28_9ScaleType4KindE0ELNS_15FloatRoundStyleE2ESL_EENS_4gemm15EpilogueDefaultEEEEEvvEEEEvNT_6ParamsE:
	.zero		1536


//--------------------- SYMBOLS --------------------------

	.type		.nv.reservedSmem.offset0,@object
	.size		.nv.reservedSmem.offset0,0x4
